// auto-generated by cutlass_sweep.gemm — config: {"arch": "sm_90", "cluster_m": 2, "cluster_n": 1, "dtype": "fp16", "dtype_b": "fp16", "layout": "nt", "stages": 0, "tile_k": 64, "tile_m": 256, "tile_n": 256}
#include "cutlass/cutlass.h"
#include "cutlass/gemm/collective/collective_builder.hpp"
#include "cutlass/gemm/device/gemm_universal_adapter.h"
#include "cutlass/gemm/kernel/gemm_universal.hpp"
#include "cutlass/epilogue/collective/collective_builder.hpp"

using ElemA = cutlass::half_t;
using ElemB = cutlass::half_t;
using ElemCD = cutlass::half_t;
using Acc  = float;
using TileShape    = cute::Shape<cute::_256, cute::_256, cute::_64>;
using ClusterShape = cute::Shape<cute::_2, cute::_1, cute::_1>;

using CollectiveEpilogue = typename cutlass::epilogue::collective::CollectiveBuilder<
    cutlass::arch::Sm90, cutlass::arch::OpClassTensorOp,
    TileShape, ClusterShape,
    cutlass::epilogue::collective::EpilogueTileAuto,
    Acc, Acc,
    ElemCD, cutlass::layout::RowMajor, 128 / cutlass::sizeof_bits<ElemCD>::value,
    ElemCD, cutlass::layout::RowMajor, 128 / cutlass::sizeof_bits<ElemCD>::value,
    cutlass::epilogue::collective::EpilogueScheduleAuto
  >::CollectiveOp;

using CollectiveMainloop = typename cutlass::gemm::collective::CollectiveBuilder<
    cutlass::arch::Sm90, cutlass::arch::OpClassTensorOp,
    ElemA, cutlass::layout::RowMajor, 128 / cutlass::sizeof_bits<ElemA>::value,
    ElemB, cutlass::layout::ColumnMajor, 128 / cutlass::sizeof_bits<ElemB>::value,
    Acc,
    TileShape, ClusterShape,
    cutlass::gemm::collective::StageCountAutoCarveout<static_cast<int>(sizeof(typename CollectiveEpilogue::SharedStorage))>,
    cutlass::gemm::collective::KernelScheduleAuto
  >::CollectiveOp;

using GemmKernel = cutlass::gemm::kernel::GemmUniversal<
    cute::Shape<int,int,int,int>,
    CollectiveMainloop,
    CollectiveEpilogue
>;
using Gemm = cutlass::gemm::device::GemmUniversalAdapter<GemmKernel>;

// Force the device kernel symbol into the cubin without needing a host main.
auto* _anchor = &cutlass::device_kernel<GemmKernel>;


// ===== COMPILED SASS (sm_90a) =====

	.target	sm_90a

	.elftype	@"ET_EXEC"


//--------------------- .note.nv.tkinfo           --------------------------
	.section	.note.nv.tkinfo,"",@"SHT_NOTE"
	.sectionflags	@"SHF_NOTE_NV_TKINFO"
	.tkinfo
        /*0018*/ 	.word	0x00000002
        /*0030*/ 	.string	""
        /*0030*/ 	.string	"ptxas"
        /*0030*/ 	.string	"Cuda compilation tools, release 13.0, V13.0.88"
        /*0030*/ 	.string	"Build cuda_13.0.r13.0/compiler.36424714_0"
        /*0030*/ 	.string	"-arch sm_90a -m 64 "



//--------------------- .note.nv.cuinfo           --------------------------
	.section	.note.nv.cuinfo,"",@"SHT_NOTE"
	.sectionflags	@"SHF_NOTE_NV_CUINFO"
        /*0018*/ 	.short	0x0002
        /*001a*/ 	.short	0x005a
        /*001c*/ 	.short	0x0082
	.zero		2


//--------------------- .nv.info                  --------------------------
	.section	.nv.info,"",@"SHT_CUDA_INFO"
	.align	4


	//----- nvinfo : EIATTR_REGCOUNT
	.align		4
        /*0000*/ 	.byte	0x04, 0x2f
        /*0002*/ 	.short	(.L_15 - .L_14)
	.align		4
.L_14:
        /*0004*/ 	.word	index@(_ZN7cutlass13device_kernelINS_4gemm6kernel13GemmUniversalIN4cute5tupleIJiiiiEEENS1_10collective13CollectiveMmaINS1_34MainloopSm90TmaGmmaWarpSpecializedILi3ENS5_IJNS4_1CILi2EEENSA_ILi1EEESC_EEENS1_35KernelTmaWarpSpecializedCooperativeEEENS5_IJNSA_ILi256EEESG_NSA_ILi64EEEEEENS_6half_tENS5_IJlSC_lEEESJ_SK_NS4_8TiledMMAINS4_8MMA_AtomIJNS4_4SM904GMMA26MMA_64x256x16_F32F16F16_SSILNSO_5MajorE0ELSQ_0ELNSO_7ScaleInE1ELSR_1EEEEEENS4_6LayoutISD_NS5_IJSC_NSA_ILi0EEESV_EEEEENS5_IJNS4_10UnderscoreESY_SY_EEEEENS4_13SM90_TMA_LOADENS4_14ComposedLayoutINS4_7SwizzleILi3ELi4ELi3EEENS4_18smem_ptr_flag_bitsILi16EEENSU_INS5_IJNSA_ILi8EEESH_EEENS5_IJSH_SC_EEEEEEEvNS4_8identityENS4_23SM90_TMA_LOAD_MULTICASTES1B_vS1C_EENS_8epilogue10collective6detail29Sm90TmaWarpSpecializedAdapterINS1G_15DefaultEpilogueISJ_SK_SK_NS1F_6thread17LinearCombinationISJ_Li1EffLNS1K_9ScaleType4KindE0ELNS_15FloatRoundStyleE2ESJ_EENS1_15EpilogueDefaultEEEEEvvEEEEvNT_6ParamsE)
        /*0008*/ 	.word	0x000000a8


	//----- nvinfo : EIATTR_FRAME_SIZE
	.align		4
.L_15:
        /*000c*/ 	.byte	0x04, 0x11
        /*000e*/ 	.short	(.L_17 - .L_16)
	.align		4
.L_16:
        /*0010*/ 	.word	index@(_ZN7cutlass13device_kernelINS_4gemm6kernel13GemmUniversalIN4cute5tupleIJiiiiEEENS1_10collective13CollectiveMmaINS1_34MainloopSm90TmaGmmaWarpSpecializedILi3ENS5_IJNS4_1CILi2EEENSA_ILi1EEESC_EEENS1_35KernelTmaWarpSpecializedCooperativeEEENS5_IJNSA_ILi256EEESG_NSA_ILi64EEEEEENS_6half_tENS5_IJlSC_lEEESJ_SK_NS4_8TiledMMAINS4_8MMA_AtomIJNS4_4SM904GMMA26MMA_64x256x16_F32F16F16_SSILNSO_5MajorE0ELSQ_0ELNSO_7ScaleInE1ELSR_1EEEEEENS4_6LayoutISD_NS5_IJSC_NSA_ILi0EEESV_EEEEENS5_IJNS4_10UnderscoreESY_SY_EEEEENS4_13SM90_TMA_LOADENS4_14ComposedLayoutINS4_7SwizzleILi3ELi4ELi3EEENS4_18smem_ptr_flag_bitsILi16EEENSU_INS5_IJNSA_ILi8EEESH_EEENS5_IJSH_SC_EEEEEEEvNS4_8identityENS4_23SM90_TMA_LOAD_MULTICASTES1B_vS1C_EENS_8epilogue10collective6detail29Sm90TmaWarpSpecializedAdapterINS1G_15DefaultEpilogueISJ_SK_SK_NS1F_6thread17LinearCombinationISJ_Li1EffLNS1K_9ScaleType4KindE0ELNS_15FloatRoundStyleE2ESJ_EENS1_15EpilogueDefaultEEEEEvvEEEEvNT_6ParamsE)
        /*0014*/ 	.word	0x00000788


	//----- nvinfo : EIATTR_MIN_STACK_SIZE
	.align		4
.L_17:
        /*0018*/ 	.byte	0x04, 0x12
        /*001a*/ 	.short	(.L_19 - .L_18)
	.align		4
.L_18:
        /*001c*/ 	.word	index@(_ZN7cutlass13device_kernelINS_4gemm6kernel13GemmUniversalIN4cute5tupleIJiiiiEEENS1_10collective13CollectiveMmaINS1_34MainloopSm90TmaGmmaWarpSpecializedILi3ENS5_IJNS4_1CILi2EEENSA_ILi1EEESC_EEENS1_35KernelTmaWarpSpecializedCooperativeEEENS5_IJNSA_ILi256EEESG_NSA_ILi64EEEEEENS_6half_tENS5_IJlSC_lEEESJ_SK_NS4_8TiledMMAINS4_8MMA_AtomIJNS4_4SM904GMMA26MMA_64x256x16_F32F16F16_SSILNSO_5MajorE0ELSQ_0ELNSO_7ScaleInE1ELSR_1EEEEEENS4_6LayoutISD_NS5_IJSC_NSA_ILi0EEESV_EEEEENS5_IJNS4_10UnderscoreESY_SY_EEEEENS4_13SM90_TMA_LOADENS4_14ComposedLayoutINS4_7SwizzleILi3ELi4ELi3EEENS4_18smem_ptr_flag_bitsILi16EEENSU_INS5_IJNSA_ILi8EEESH_EEENS5_IJSH_SC_EEEEEEEvNS4_8identityENS4_23SM90_TMA_LOAD_MULTICASTES1B_vS1C_EENS_8epilogue10collective6detail29Sm90TmaWarpSpecializedAdapterINS1G_15DefaultEpilogueISJ_SK_SK_NS1F_6thread17LinearCombinationISJ_Li1EffLNS1K_9ScaleType4KindE0ELNS_15FloatRoundStyleE2ESJ_EENS1_15EpilogueDefaultEEEEEvvEEEEvNT_6ParamsE)
        /*0020*/ 	.word	0x00000788
.L_19:


//--------------------- .nv.compat                --------------------------
	.section	.nv.compat,"",@"SHT_CUDA_COMPAT_INFO"
	.align	4
        /*0000*/ 	.byte	0x02, 0x09, 0x01, 0x00, 0x02, 0x02, 0x04, 0x00, 0x02, 0x05, 0x05, 0x00, 0x03, 0x07, 0x01, 0x01
        /*0010*/ 	.byte	0x02, 0x03, 0x01, 0x00, 0x02, 0x06, 0x01, 0x00, 0x04, 0x0b, 0x08, 0x00, 0x00, 0x00, 0x00, 0x00
        /*0020*/ 	.byte	0x00, 0x00, 0x00, 0x00


//--------------------- .nv.info._ZN7cutlass13device_kernelINS_4gemm6kernel13GemmUniversalIN4cute5tupleIJiiiiEEENS1_10collective13CollectiveMmaINS1_34MainloopSm90TmaGmmaWarpSpecializedILi3ENS5_IJNS4_1CILi2EEENSA_ILi1EEESC_EEENS1_35KernelTmaWarpSpecializedCooperativeEEENS5_IJNSA_ILi256EEESG_NSA_ILi64EEEEEENS_6half_tENS5_IJlSC_lEEESJ_SK_NS4_8TiledMMAINS4_8MMA_AtomIJNS4_4SM904GMMA26MMA_64x256x16_F32F16F16_SSILNSO_5MajorE0ELSQ_0ELNSO_7ScaleInE1ELSR_1EEEEEENS4_6LayoutISD_NS5_IJSC_NSA_ILi0EEESV_EEEEENS5_IJNS4_10UnderscoreESY_SY_EEEEENS4_13SM90_TMA_LOADENS4_14ComposedLayoutINS4_7SwizzleILi3ELi4ELi3EEENS4_18smem_ptr_flag_bitsILi16EEENSU_INS5_IJNSA_ILi8EEESH_EEENS5_IJSH_SC_EEEEEEEvNS4_8identityENS4_23SM90_TMA_LOAD_MULTICASTES1B_vS1C_EENS_8epilogue10collective6detail29Sm90TmaWarpSpecializedAdapterINS1G_15DefaultEpilogueISJ_SK_SK_NS1F_6thread17LinearCombinationISJ_Li1EffLNS1K_9ScaleType4KindE0ELNS_15FloatRoundStyleE2ESJ_EENS1_15EpilogueDefaultEEEEEvvEEEEvNT_6ParamsE --------------------------
	.section	.nv.info._ZN7cutlass13device_kernelINS_4gemm6kernel13GemmUniversalIN4cute5tupleIJiiiiEEENS1_10collective13CollectiveMmaINS1_34MainloopSm90TmaGmmaWarpSpecializedILi3ENS5_IJNS4_1CILi2EEENSA_ILi1EEESC_EEENS1_35KernelTmaWarpSpecializedCooperativeEEENS5_IJNSA_ILi256EEESG_NSA_ILi64EEEEEENS_6half_tENS5_IJlSC_lEEESJ_SK_NS4_8TiledMMAINS4_8MMA_AtomIJNS4_4SM904GMMA26MMA_64x256x16_F32F16F16_SSILNSO_5MajorE0ELSQ_0ELNSO_7ScaleInE1ELSR_1EEEEEENS4_6LayoutISD_NS5_IJSC_NSA_ILi0EEESV_EEEEENS5_IJNS4_10UnderscoreESY_SY_EEEEENS4_13SM90_TMA_LOADENS4_14ComposedLayoutINS4_7SwizzleILi3ELi4ELi3EEENS4_18smem_ptr_flag_bitsILi16EEENSU_INS5_IJNSA_ILi8EEESH_EEENS5_IJSH_SC_EEEEEEEvNS4_8identityENS4_23SM90_TMA_LOAD_MULTICASTES1B_vS1C_EENS_8epilogue10collective6detail29Sm90TmaWarpSpecializedAdapterINS1G_15DefaultEpilogueISJ_SK_SK_NS1F_6thread17LinearCombinationISJ_Li1EffLNS1K_9ScaleType4KindE0ELNS_15FloatRoundStyleE2ESJ_EENS1_15EpilogueDefaultEEEEEvvEEEEvNT_6ParamsE,"",@"SHT_CUDA_INFO"
	.sectionflags	@""
	.align	4


	//----- nvinfo : EIATTR_CUDA_API_VERSION
	.align		4
        /*0000*/ 	.byte	0x04, 0x37
        /*0002*/ 	.short	(.L_21 - .L_20)
.L_20:
        /*0004*/ 	.word	0x00000082


	//----- nvinfo : EIATTR_KPARAM_INFO
	.align		4
.L_21:
        /*0008*/ 	.byte	0x04, 0x17
        /*000a*/ 	.short	(.L_23 - .L_22)
.L_22:
        /*000c*/ 	.word	0x00000000
        /*0010*/ 	.short	0x0000
        /*0012*/ 	.short	0x0070
        /*0014*/ 	.byte	0x00, 0xf0, 0x01, 0x10


	//----- nvinfo : EIATTR_SPARSE_MMA_MASK
	.align		4
.L_23:
        /*0018*/ 	.byte	0x03, 0x50
        /*001a*/ 	.short	0x0000


	//----- nvinfo : EIATTR_MAXREG_COUNT
	.align		4
        /*001c*/ 	.byte	0x03, 0x1b
        /*001e*/ 	.short	0x00a8


	//----- nvinfo : EIATTR_NUM_BARRIERS
	.align		4
        /*0020*/ 	.byte	0x02, 0x4c
        /*0022*/ 	.byte	0x01
	.zero		1


	//----- nvinfo : EIATTR_EXTERNS
	.align		4
        /*0024*/ 	.byte	0x04, 0x0f
        /*0026*/ 	.short	(.L_25 - .L_24)


	//   ....[0]....
	.align		4
.L_24:
        /*0028*/ 	.word	index@(__assertfail)


	//----- nvinfo : EIATTR_ANNOTATIONS
	.align		4
.L_25:
        /*002c*/ 	.byte	0x04, 0x55
        /*002e*/ 	.short	(.L_27 - .L_26)


	//   ....[0]....
.L_26:
        /*0030*/ 	.word	0x00000001
        /*0034*/ 	.byte	0xe0, 0x09, 0x00, 0x00, 0x01, 0x00, 0x00, 0x00, 0xf0, 0x09, 0x00, 0x00, 0x01, 0x00, 0x00, 0x00
        /* <DEDUP_REMOVED lines=716> */
        /*2d04*/ 	.byte	0xd0, 0xb0, 0x01, 0x00, 0x01, 0x00, 0x00, 0x00, 0xf0, 0xb0, 0x01, 0x00


	//----- nvinfo : EIATTR_MERCURY_ISA_VERSION
	.align		4
.L_27:
        /*2d10*/ 	.byte	0x03, 0x5f
        /*2d12*/ 	.short	0x0101


	//----- nvinfo : EIATTR_INT_WARP_WIDE_INSTR_OFFSETS
	.align		4
        /*2d14*/ 	.byte	0x04, 0x31
        /*2d16*/ 	.short	(.L_29 - .L_28)


	//   ....[0]....
.L_28:
        /*2d18*/ 	.word	0x00000560


	//   ....[1]....
        /*2d1c*/ 	.word	0x00000570


	//   ....[2]....
        /*2d20*/ 	.word	0x000006e0


	//----- nvinfo : EIATTR_COOP_GROUP_MASK_REGIDS
	.align		4
.L_29:
        /*2d24*/ 	.byte	0x04, 0x29
        /*2d26*/ 	.short	(.L_31 - .L_30)


	//   ....[0]....
.L_30:
        /*2d28*/ 	.word	0xffffffff


	//   ....[1]....
        /*2d2c*/ 	.word	0xffffffff


	//   ....[2]....
        /*2d30*/ 	.word	0xffffffff


	//   ....[3]....
        /*2d34*/ 	.word	0xffffffff


	//   ....[4]....
        /*2d38*/ 	.word	0xffffffff


	//   ....[5]....
        /*2d3c*/ 	.word	0xffffffff


	//----- nvinfo : EIATTR_COOP_GROUP_INSTR_OFFSETS
	.align		4
.L_31:
        /*2d40*/ 	.byte	0x04, 0x28
        /*2d42*/ 	.short	(.L_33 - .L_32)


	//   ....[0]....
.L_32:
        /*2d44*/ 	.word	0x00000070


	//   ....[1]....
        /*2d48*/ 	.word	0x00000080


	//   ....[2]....
        /*2d4c*/ 	.word	0x000001a0


	//   ....[3]....
        /*2d50*/ 	.word	0x000003b0


	//   ....[4]....
        /*2d54*/ 	.word	0x00000820


	//   ....[5]....
        /*2d58*/ 	.word	0x000013f0


	//----- nvinfo : EIATTR_REG_RECONFIG
	.align		4
.L_33:
        /*2d5c*/ 	.byte	0x01, 0x54
	.zero		2


	//----- nvinfo : EIATTR_SYSCALL_OFFSETS
	.align		4
        /*2d60*/ 	.byte	0x04, 0x46
        /*2d62*/ 	.short	(.L_35 - .L_34)


	//   ....[0]....
.L_34:
        /*2d64*/ 	.word	0x000015a0


	//----- nvinfo : EIATTR_MBARRIER_INSTR_OFFSETS
	.align		4
.L_35:
        /*2d68*/ 	.byte	0x04, 0x39
        /*2d6a*/ 	.short	(.L_37 - .L_36)


	//   ....[0]....
.L_36:
        /*2d6c*/ 	.word	0x00000320
        /*2d70*/ 	.word	0x000000ff
        /*2d74*/ 	.word	0x00000000
        /*2d78*/ 	.short	0x0100
        /*2d7a*/ 	.byte	0x08
	.zero		1


	//   ....[1]....
        /*2d7c*/ 	.word	0x00000330
        /*2d80*/ 	.word	0x000000ff
        /*2d84*/ 	.word	0x00000018
        /*2d88*/ 	.short	0x0100
        /*2d8a*/ 	.byte	0x08
	.zero		1


	//   ....[2]....
        /*2d8c*/ 	.word	0x00000340
        /*2d90*/ 	.word	0x000000ff
        /*2d94*/ 	.word	0x00000008
        /*2d98*/ 	.short	0x0100
        /*2d9a*/ 	.byte	0x08
	.zero		1


	//   ....[3]....
        /*2d9c*/ 	.word	0x00000350
        /*2da0*/ 	.word	0x000000ff
        /*2da4*/ 	.word	0x00000020
        /*2da8*/ 	.short	0x0100
        /*2daa*/ 	.byte	0x08
	.zero		1


	//   ....[4]....
        /*2dac*/ 	.word	0x00000360
        /*2db0*/ 	.word	0x000000ff
        /*2db4*/ 	.word	0x00000010
        /*2db8*/ 	.short	0x0100
        /*2dba*/ 	.byte	0x08
	.zero		1


	//   ....[5]....
        /*2dbc*/ 	.word	0x00000370
        /*2dc0*/ 	.word	0x000000ff
        /*2dc4*/ 	.word	0x00000028
        /*2dc8*/ 	.short	0x0100
        /*2dca*/ 	.byte	0x08
	.zero		1


	//   ....[6]....
        /*2dcc*/ 	.word	0x00000750
        /*2dd0*/ 	.word	0x000000ff
        /*2dd4*/ 	.word	0x00000040
        /*2dd8*/ 	.short	0x0100
        /*2dda*/ 	.byte	0x06
	.zero		1


	//   ....[7]....
        /*2ddc*/ 	.word	0x00000780
        /*2de0*/ 	.word	0x000000ff
        /*2de4*/ 	.word	0x00000048
        /*2de8*/ 	.short	0x0100
        /*2dea*/ 	.byte	0x06
	.zero		1


	//   ....[8]....
        /*2dec*/ 	.word	0x00001680
        /*2df0*/ 	.word	0x00000004
        /*2df4*/ 	.word	0x00000000
        /*2df8*/ 	.short	0x010a
        /*2dfa*/ 	.byte	0x3f
	.zero		1


	//   ....[9]....
        /*2dfc*/ 	.word	0x000016c0
        /*2e00*/ 	.word	0x00000004
        /*2e04*/ 	.word	0x00000000
        /*2e08*/ 	.short	0x010a
        /*2e0a*/ 	.byte	0x3f
	.zero		1


	//   ....[10]....
        /*2e0c*/ 	.word	0x00004d10
        /*2e10*/ 	.word	0x00000004
        /*2e14*/ 	.word	0x00000000
        /*2e18*/ 	.short	0x010a
        /*2e1a*/ 	.byte	0x3f
	.zero		1


	//   ....[11]....
        /*2e1c*/ 	.word	0x00004d50
        /*2e20*/ 	.word	0x00000004
        /*2e24*/ 	.word	0x00000000
        /*2e28*/ 	.short	0x010a
        /*2e2a*/ 	.byte	0x3f
	.zero		1


	//   ....[12]....
        /*2e2c*/ 	.word	0x00008e40
        /*2e30*/ 	.word	0x00000004
        /*2e34*/ 	.word	0x00000000
        /*2e38*/ 	.short	0x0101
        /*2e3a*/ 	.byte	0x3f
	.zero		1


	//   ....[13]....
        /*2e3c*/ 	.word	0x00009060
        /*2e40*/ 	.word	0x00000000
        /*2e44*/ 	.word	0x00000000
        /*2e48*/ 	.short	0x0101
        /*2e4a*/ 	.byte	0x3f
	.zero		1


	//   ....[14]....
        /*2e4c*/ 	.word	0x0001ac60
        /*2e50*/ 	.word	0x00000005
        /*2e54*/ 	.word	0x00000018
        /*2e58*/ 	.short	0x010a
        /*2e5a*/ 	.byte	0x3f
	.zero		1


	//   ....[15]....
        /*2e5c*/ 	.word	0x0001aff0
        /*2e60*/ 	.word	0x00000002
        /*2e64*/ 	.word	0x00000048
        /*2e68*/ 	.short	0x0101
        /*2e6a*/ 	.byte	0x3f
	.zero		1


	//   ....[16]....
        /*2e6c*/ 	.word	0x0001b7f0
        /*2e70*/ 	.word	0x00000005
        /*2e74*/ 	.word	0x00000000
        /*2e78*/ 	.short	0x010a
        /*2e7a*/ 	.byte	0x3f
	.zero		1


	//   ....[17]....
        /*2e7c*/ 	.word	0x0001b880
        /*2e80*/ 	.word	0x00000007
        /*2e84*/ 	.word	0x00000000
        /*2e88*/ 	.short	0x010a
        /*2e8a*/ 	.byte	0x3f
	.zero		1


	//   ....[18]....
        /*2e8c*/ 	.word	0x0001b910
        /*2e90*/ 	.word	0x00000003
        /*2e94*/ 	.word	0x00000000
        /*2e98*/ 	.short	0x010a
        /*2e9a*/ 	.byte	0x3f
	.zero		1


	//   ....[19]....
        /*2e9c*/ 	.word	0x0001b970
        /*2ea0*/ 	.word	0x00000004
        /*2ea4*/ 	.word	0x00000000
        /*2ea8*/ 	.short	0x010a
        /*2eaa*/ 	.byte	0x3f
	.zero		1


	//   ....[20]....
        /*2eac*/ 	.word	0x0001b9c0
        /*2eb0*/ 	.word	0x00000004
        /*2eb4*/ 	.word	0x00000000
        /*2eb8*/ 	.short	0x010a
        /*2eba*/ 	.byte	0x3f
	.zero		1


	//   ....[21]....
        /*2ebc*/ 	.word	0x0001ba90
        /*2ec0*/ 	.word	0x00000005
        /*2ec4*/ 	.word	0x00000018
        /*2ec8*/ 	.short	0x010a
        /*2eca*/ 	.byte	0x3f
	.zero		1


	//   ....[22]....
        /*2ecc*/ 	.word	0x0001bb60
        /*2ed0*/ 	.word	0x00000005
        /*2ed4*/ 	.word	0x00000000
        /*2ed8*/ 	.short	0x010a
        /*2eda*/ 	.byte	0x3f
	.zero		1


	//   ....[23]....
        /*2edc*/ 	.word	0x0001bbb0
        /*2ee0*/ 	.word	0x00000007
        /*2ee4*/ 	.word	0x00000000
        /*2ee8*/ 	.short	0x010a
        /*2eea*/ 	.byte	0x3f
	.zero		1


	//----- nvinfo : EIATTR_NUM_MBARRIERS
	.align		4
.L_37:
        /*2eec*/ 	.byte	0x03, 0x38
        /*2eee*/ 	.short	0x0008


	//----- nvinfo : EIATTR_EXIT_INSTR_OFFSETS
	.align		4
        /*2ef0*/ 	.byte	0x04, 0x1c
        /*2ef2*/ 	.short	(.L_39 - .L_38)


	//   ....[0]....
.L_38:
        /*2ef4*/ 	.word	0x00000a80


	//   ....[1]....
        /*2ef8*/ 	.word	0x00001310


	//   ....[2]....
        /*2efc*/ 	.word	0x0001a2b0


	//   ....[3]....
        /*2f00*/ 	.word	0x0001a8d0


	//   ....[4]....
        /*2f04*/ 	.word	0x0001b960


	//----- nvinfo : EIATTR_MAX_THREADS
	.align		4
.L_39:
        /*2f08*/ 	.byte	0x04, 0x05
        /*2f0a*/ 	.short	(.L_41 - .L_40)
.L_40:
        /*2f0c*/ 	.word	0x00000180
        /*2f10*/ 	.word	0x00000001
        /*2f14*/ 	.word	0x00000001


	//----- nvinfo : EIATTR_CRS_STACK_SIZE
	.align		4
.L_41:
        /*2f18*/ 	.byte	0x04, 0x1e
        /*2f1a*/ 	.short	(.L_43 - .L_42)
.L_42:
        /*2f1c*/ 	.word	0x00000000


	//----- nvinfo : EIATTR_CBANK_PARAM_SIZE
	.align		4
.L_43:
        /*2f20*/ 	.byte	0x03, 0x19
        /*2f22*/ 	.short	0x0470


	//----- nvinfo : EIATTR_PARAM_CBANK
	.align		4
        /*2f24*/ 	.byte	0x04, 0x0a
        /*2f26*/ 	.short	(.L_45 - .L_44)
	.align		4
.L_44:
        /*2f28*/ 	.word	index@(.nv.constant0._ZN7cutlass13device_kernelINS_4gemm6kernel13GemmUniversalIN4cute5tupleIJiiiiEEENS1_10collective13CollectiveMmaINS1_34MainloopSm90TmaGmmaWarpSpecializedILi3ENS5_IJNS4_1CILi2EEENSA_ILi1EEESC_EEENS1_35KernelTmaWarpSpecializedCooperativeEEENS5_IJNSA_ILi256EEESG_NSA_ILi64EEEEEENS_6half_tENS5_IJlSC_lEEESJ_SK_NS4_8TiledMMAINS4_8MMA_AtomIJNS4_4SM904GMMA26MMA_64x256x16_F32F16F16_SSILNSO_5MajorE0ELSQ_0ELNSO_7ScaleInE1ELSR_1EEEEEENS4_6LayoutISD_NS5_IJSC_NSA_ILi0EEESV_EEEEENS5_IJNS4_10UnderscoreESY_SY_EEEEENS4_13SM90_TMA_LOADENS4_14ComposedLayoutINS4_7SwizzleILi3ELi4ELi3EEENS4_18smem_ptr_flag_bitsILi16EEENSU_INS5_IJNSA_ILi8EEESH_EEENS5_IJSH_SC_EEEEEEEvNS4_8identityENS4_23SM90_TMA_LOAD_MULTICASTES1B_vS1C_EENS_8epilogue10collective6detail29Sm90TmaWarpSpecializedAdapterINS1G_15DefaultEpilogueISJ_SK_SK_NS1F_6thread17LinearCombinationISJ_Li1EffLNS1K_9ScaleType4KindE0ELNS_15FloatRoundStyleE2ESJ_EENS1_15EpilogueDefaultEEEEEvvEEEEvNT_6ParamsE)
        /*2f2c*/ 	.short	0x0210
        /*2f2e*/ 	.short	0x0470


	//----- nvinfo : EIATTR_SW_WAR
	.align		4
.L_45:
        /*2f30*/ 	.byte	0x04, 0x36
        /*2f32*/ 	.short	(.L_47 - .L_46)
.L_46:
        /*2f34*/ 	.word	0x00000008
.L_47:


//--------------------- .nv.callgraph             --------------------------
	.section	.nv.callgraph,"",@"SHT_CUDA_CALLGRAPH"
	.align	4
	.sectionentsize	8
	.align		4
        /*0000*/ 	.word	0x00000000
	.align		4
        /*0004*/ 	.word	0xffffffff
	.align		4
        /*0008*/ 	.word	index@(_ZN7cutlass13device_kernelINS_4gemm6kernel13GemmUniversalIN4cute5tupleIJiiiiEEENS1_10collective13CollectiveMmaINS1_34MainloopSm90TmaGmmaWarpSpecializedILi3ENS5_IJNS4_1CILi2EEENSA_ILi1EEESC_EEENS1_35KernelTmaWarpSpecializedCooperativeEEENS5_IJNSA_ILi256EEESG_NSA_ILi64EEEEEENS_6half_tENS5_IJlSC_lEEESJ_SK_NS4_8TiledMMAINS4_8MMA_AtomIJNS4_4SM904GMMA26MMA_64x256x16_F32F16F16_SSILNSO_5MajorE0ELSQ_0ELNSO_7ScaleInE1ELSR_1EEEEEENS4_6LayoutISD_NS5_IJSC_NSA_ILi0EEESV_EEEEENS5_IJNS4_10UnderscoreESY_SY_EEEEENS4_13SM90_TMA_LOADENS4_14ComposedLayoutINS4_7SwizzleILi3ELi4ELi3EEENS4_18smem_ptr_flag_bitsILi16EEENSU_INS5_IJNSA_ILi8EEESH_EEENS5_IJSH_SC_EEEEEEEvNS4_8identityENS4_23SM90_TMA_LOAD_MULTICASTES1B_vS1C_EENS_8epilogue10collective6detail29Sm90TmaWarpSpecializedAdapterINS1G_15DefaultEpilogueISJ_SK_SK_NS1F_6thread17LinearCombinationISJ_Li1EffLNS1K_9ScaleType4KindE0ELNS_15FloatRoundStyleE2ESJ_EENS1_15EpilogueDefaultEEEEEvvEEEEvNT_6ParamsE)
	.align		4
        /*000c*/ 	.word	index@(__assertfail)
	.align		4
        /*0010*/ 	.word	0x00000000
	.align		4
        /*0014*/ 	.word	0xfffffffe
	.align		4
        /*0018*/ 	.word	0x00000000
	.align		4
        /*001c*/ 	.word	0xfffffffd
	.align		4
        /*0020*/ 	.word	0x00000000
	.align		4
        /*0024*/ 	.word	0xfffffffc


//--------------------- .nv.constant4             --------------------------
	.section	.nv.constant4,"a",@progbits
	.align	8
	.align		8
.nv.constant4:
        /*0000*/ 	.dword	__assertfail
	.align		8
        /*0008*/ 	.dword	__unnamed_1
	.align		8
        /*0010*/ 	.dword	_ZN40_INTERNAL_cabeedcb_4_k_cu_4fd9b5ed_255914cuda3std3__45__cpo5beginE
	.align		8
        /*0018*/ 	.dword	_ZN40_INTERNAL_cabeedcb_4_k_cu_4fd9b5ed_255914cuda3std3__45__cpo3endE
	.align		8
        /*0020*/ 	.dword	_ZN40_INTERNAL_cabeedcb_4_k_cu_4fd9b5ed_255914cuda3std3__45__cpo6cbeginE
	.align		8
        /*0028*/ 	.dword	_ZN40_INTERNAL_cabeedcb_4_k_cu_4fd9b5ed_255914cuda3std3__45__cpo4cendE
	.align		8
        /*0030*/ 	.dword	_ZN40_INTERNAL_cabeedcb_4_k_cu_4fd9b5ed_255914cuda3std3__442_GLOBAL__N__cabeedcb_4_k_cu_4fd9b5ed_255916ignoreE
	.align		8
        /*0038*/ 	.dword	_ZN40_INTERNAL_cabeedcb_4_k_cu_4fd9b5ed_255914cuda3std3__419piecewise_constructE
	.align		8
        /*0040*/ 	.dword	_ZN40_INTERNAL_cabeedcb_4_k_cu_4fd9b5ed_255914cuda3std3__48in_placeE
	.align		8
        /*0048*/ 	.dword	_ZN40_INTERNAL_cabeedcb_4_k_cu_4fd9b5ed_255914cuda3std6ranges3__45__cpo4swapE
	.align		8
        /*0050*/ 	.dword	_ZN40_INTERNAL_cabeedcb_4_k_cu_4fd9b5ed_255914cuda3std6ranges3__45__cpo9iter_moveE
	.align		8
        /*0058*/ 	.dword	_ZN40_INTERNAL_cabeedcb_4_k_cu_4fd9b5ed_255914cute7productE
	.align		8
        /*0060*/ 	.dword	_ZN40_INTERNAL_cabeedcb_4_k_cu_4fd9b5ed_255914cute1_E
	.align		8
        /*0068*/ 	.dword	$str$22
	.align		8
        /*0070*/ 	.dword	$str$23


//--------------------- .text._ZN7cutlass13device_kernelINS_4gemm6kernel13GemmUniversalIN4cute5tupleIJiiiiEEENS1_10collective13CollectiveMmaINS1_34MainloopSm90TmaGmmaWarpSpecializedILi3ENS5_IJNS4_1CILi2EEENSA_ILi1EEESC_EEENS1_35KernelTmaWarpSpecializedCooperativeEEENS5_IJNSA_ILi256EEESG_NSA_ILi64EEEEEENS_6half_tENS5_IJlSC_lEEESJ_SK_NS4_8TiledMMAINS4_8MMA_AtomIJNS4_4SM904GMMA26MMA_64x256x16_F32F16F16_SSILNSO_5MajorE0ELSQ_0ELNSO_7ScaleInE1ELSR_1EEEEEENS4_6LayoutISD_NS5_IJSC_NSA_ILi0EEESV_EEEEENS5_IJNS4_10UnderscoreESY_SY_EEEEENS4_13SM90_TMA_LOADENS4_14ComposedLayoutINS4_7SwizzleILi3ELi4ELi3EEENS4_18smem_ptr_flag_bitsILi16EEENSU_INS5_IJNSA_ILi8EEESH_EEENS5_IJSH_SC_EEEEEEEvNS4_8identityENS4_23SM90_TMA_LOAD_MULTICASTES1B_vS1C_EENS_8epilogue10collective6detail29Sm90TmaWarpSpecializedAdapterINS1G_15DefaultEpilogueISJ_SK_SK_NS1F_6thread17LinearCombinationISJ_Li1EffLNS1K_9ScaleType4KindE0ELNS_15FloatRoundStyleE2ESJ_EENS1_15EpilogueDefaultEEEEEvvEEEEvNT_6ParamsE --------------------------
	.section	.text._ZN7cutlass13device_kernelINS_4gemm6kernel13GemmUniversalIN4cute5tupleIJiiiiEEENS1_10collective13CollectiveMmaINS1_34MainloopSm90TmaGmmaWarpSpecializedILi3ENS5_IJNS4_1CILi2EEENSA_ILi1EEESC_EEENS1_35KernelTmaWarpSpecializedCooperativeEEENS5_IJNSA_ILi256EEESG_NSA_ILi64EEEEEENS_6half_tENS5_IJlSC_lEEESJ_SK_NS4_8TiledMMAINS4_8MMA_AtomIJNS4_4SM904GMMA26MMA_64x256x16_F32F16F16_SSILNSO_5MajorE0ELSQ_0ELNSO_7ScaleInE1ELSR_1EEEEEENS4_6LayoutISD_NS5_IJSC_NSA_ILi0EEESV_EEEEENS5_IJNS4_10UnderscoreESY_SY_EEEEENS4_13SM90_TMA_LOADENS4_14ComposedLayoutINS4_7SwizzleILi3ELi4ELi3EEENS4_18smem_ptr_flag_bitsILi16EEENSU_INS5_IJNSA_ILi8EEESH_EEENS5_IJSH_SC_EEEEEEEvNS4_8identityENS4_23SM90_TMA_LOAD_MULTICASTES1B_vS1C_EENS_8epilogue10collective6detail29Sm90TmaWarpSpecializedAdapterINS1G_15DefaultEpilogueISJ_SK_SK_NS1F_6thread17LinearCombinationISJ_Li1EffLNS1K_9ScaleType4KindE0ELNS_15FloatRoundStyleE2ESJ_EENS1_15EpilogueDefaultEEEEEvvEEEEvNT_6ParamsE,"ax",@progbits
	.align	128
.text._ZN7cutlass13device_kernelINS_4gemm6kernel13GemmUniversalIN4cute5tupleIJiiiiEEENS1_10collective13CollectiveMmaINS1_34MainloopSm90TmaGmmaWarpSpecializedILi3ENS5_IJNS4_1CILi2EEENSA_ILi1EEESC_EEENS1_35KernelTmaWarpSpecializedCooperativeEEENS5_IJNSA_ILi256EEESG_NSA_ILi64EEEEEENS_6half_tENS5_IJlSC_lEEESJ_SK_NS4_8TiledMMAINS4_8MMA_AtomIJNS4_4SM904GMMA26MMA_64x256x16_F32F16F16_SSILNSO_5MajorE0ELSQ_0ELNSO_7ScaleInE1ELSR_1EEEEEENS4_6LayoutISD_NS5_IJSC_NSA_ILi0EEESV_EEEEENS5_IJNS4_10UnderscoreESY_SY_EEEEENS4_13SM90_TMA_LOADENS4_14ComposedLayoutINS4_7SwizzleILi3ELi4ELi3EEENS4_18smem_ptr_flag_bitsILi16EEENSU_INS5_IJNSA_ILi8EEESH_EEENS5_IJSH_SC_EEEEEEEvNS4_8identityENS4_23SM90_TMA_LOAD_MULTICASTES1B_vS1C_EENS_8epilogue10collective6detail29Sm90TmaWarpSpecializedAdapterINS1G_15DefaultEpilogueISJ_SK_SK_NS1F_6thread17LinearCombinationISJ_Li1EffLNS1K_9ScaleType4KindE0ELNS_15FloatRoundStyleE2ESJ_EENS1_15EpilogueDefaultEEEEEvvEEEEvNT_6ParamsE:
        .type           _ZN7cutlass13device_kernelINS_4gemm6kernel13GemmUniversalIN4cute5tupleIJiiiiEEENS1_10collective13CollectiveMmaINS1_34MainloopSm90TmaGmmaWarpSpecializedILi3ENS5_IJNS4_1CILi2EEENSA_ILi1EEESC_EEENS1_35KernelTmaWarpSpecializedCooperativeEEENS5_IJNSA_ILi256EEESG_NSA_ILi64EEEEEENS_6half_tENS5_IJlSC_lEEESJ_SK_NS4_8TiledMMAINS4_8MMA_AtomIJNS4_4SM904GMMA26MMA_64x256x16_F32F16F16_SSILNSO_5MajorE0ELSQ_0ELNSO_7ScaleInE1ELSR_1EEEEEENS4_6LayoutISD_NS5_IJSC_NSA_ILi0EEESV_EEEEENS5_IJNS4_10UnderscoreESY_SY_EEEEENS4_13SM90_TMA_LOADENS4_14ComposedLayoutINS4_7SwizzleILi3ELi4ELi3EEENS4_18smem_ptr_flag_bitsILi16EEENSU_INS5_IJNSA_ILi8EEESH_EEENS5_IJSH_SC_EEEEEEEvNS4_8identityENS4_23SM90_TMA_LOAD_MULTICASTES1B_vS1C_EENS_8epilogue10collective6detail29Sm90TmaWarpSpecializedAdapterINS1G_15DefaultEpilogueISJ_SK_SK_NS1F_6thread17LinearCombinationISJ_Li1EffLNS1K_9ScaleType4KindE0ELNS_15FloatRoundStyleE2ESJ_EENS1_15EpilogueDefaultEEEEEvvEEEEvNT_6ParamsE,@function
        .size           _ZN7cutlass13device_kernelINS_4gemm6kernel13GemmUniversalIN4cute5tupleIJiiiiEEENS1_10collective13CollectiveMmaINS1_34MainloopSm90TmaGmmaWarpSpecializedILi3ENS5_IJNS4_1CILi2EEENSA_ILi1EEESC_EEENS1_35KernelTmaWarpSpecializedCooperativeEEENS5_IJNSA_ILi256EEESG_NSA_ILi64EEEEEENS_6half_tENS5_IJlSC_lEEESJ_SK_NS4_8TiledMMAINS4_8MMA_AtomIJNS4_4SM904GMMA26MMA_64x256x16_F32F16F16_SSILNSO_5MajorE0ELSQ_0ELNSO_7ScaleInE1ELSR_1EEEEEENS4_6LayoutISD_NS5_IJSC_NSA_ILi0EEESV_EEEEENS5_IJNS4_10UnderscoreESY_SY_EEEEENS4_13SM90_TMA_LOADENS4_14ComposedLayoutINS4_7SwizzleILi3ELi4ELi3EEENS4_18smem_ptr_flag_bitsILi16EEENSU_INS5_IJNSA_ILi8EEESH_EEENS5_IJSH_SC_EEEEEEEvNS4_8identityENS4_23SM90_TMA_LOAD_MULTICASTES1B_vS1C_EENS_8epilogue10collective6detail29Sm90TmaWarpSpecializedAdapterINS1G_15DefaultEpilogueISJ_SK_SK_NS1F_6thread17LinearCombinationISJ_Li1EffLNS1K_9ScaleType4KindE0ELNS_15FloatRoundStyleE2ESJ_EENS1_15EpilogueDefaultEEEEEvvEEEEvNT_6ParamsE,(.L_x_579 - _ZN7cutlass13device_kernelINS_4gemm6kernel13GemmUniversalIN4cute5tupleIJiiiiEEENS1_10collective13CollectiveMmaINS1_34MainloopSm90TmaGmmaWarpSpecializedILi3ENS5_IJNS4_1CILi2EEENSA_ILi1EEESC_EEENS1_35KernelTmaWarpSpecializedCooperativeEEENS5_IJNSA_ILi256EEESG_NSA_ILi64EEEEEENS_6half_tENS5_IJlSC_lEEESJ_SK_NS4_8TiledMMAINS4_8MMA_AtomIJNS4_4SM904GMMA26MMA_64x256x16_F32F16F16_SSILNSO_5MajorE0ELSQ_0ELNSO_7ScaleInE1ELSR_1EEEEEENS4_6LayoutISD_NS5_IJSC_NSA_ILi0EEESV_EEEEENS5_IJNS4_10UnderscoreESY_SY_EEEEENS4_13SM90_TMA_LOADENS4_14ComposedLayoutINS4_7SwizzleILi3ELi4ELi3EEENS4_18smem_ptr_flag_bitsILi16EEENSU_INS5_IJNSA_ILi8EEESH_EEENS5_IJSH_SC_EEEEEEEvNS4_8identityENS4_23SM90_TMA_LOAD_MULTICASTES1B_vS1C_EENS_8epilogue10collective6detail29Sm90TmaWarpSpecializedAdapterINS1G_15DefaultEpilogueISJ_SK_SK_NS1F_6thread17LinearCombinationISJ_Li1EffLNS1K_9ScaleType4KindE0ELNS_15FloatRoundStyleE2ESJ_EENS1_15EpilogueDefaultEEEEEvvEEEEvNT_6ParamsE)
        .other          _ZN7cutlass13device_kernelINS_4gemm6kernel13GemmUniversalIN4cute5tupleIJiiiiEEENS1_10collective13CollectiveMmaINS1_34MainloopSm90TmaGmmaWarpSpecializedILi3ENS5_IJNS4_1CILi2EEENSA_ILi1EEESC_EEENS1_35KernelTmaWarpSpecializedCooperativeEEENS5_IJNSA_ILi256EEESG_NSA_ILi64EEEEEENS_6half_tENS5_IJlSC_lEEESJ_SK_NS4_8TiledMMAINS4_8MMA_AtomIJNS4_4SM904GMMA26MMA_64x256x16_F32F16F16_SSILNSO_5MajorE0ELSQ_0ELNSO_7ScaleInE1ELSR_1EEEEEENS4_6LayoutISD_NS5_IJSC_NSA_ILi0EEESV_EEEEENS5_IJNS4_10UnderscoreESY_SY_EEEEENS4_13SM90_TMA_LOADENS4_14ComposedLayoutINS4_7SwizzleILi3ELi4ELi3EEENS4_18smem_ptr_flag_bitsILi16EEENSU_INS5_IJNSA_ILi8EEESH_EEENS5_IJSH_SC_EEEEEEEvNS4_8identityENS4_23SM90_TMA_LOAD_MULTICASTES1B_vS1C_EENS_8epilogue10collective6detail29Sm90TmaWarpSpecializedAdapterINS1G_15DefaultEpilogueISJ_SK_SK_NS1F_6thread17LinearCombinationISJ_Li1EffLNS1K_9ScaleType4KindE0ELNS_15FloatRoundStyleE2ESJ_EENS1_15EpilogueDefaultEEEEEvvEEEEvNT_6ParamsE,@"STO_CUDA_ENTRY STV_DEFAULT"
_ZN7cutlass13device_kernelINS_4gemm6kernel13GemmUniversalIN4cute5tupleIJiiiiEEENS1_10collective13CollectiveMmaINS1_34MainloopSm90TmaGmmaWarpSpecializedILi3ENS5_IJNS4_1CILi2EEENSA_ILi1EEESC_EEENS1_35KernelTmaWarpSpecializedCooperativeEEENS5_IJNSA_ILi256EEESG_NSA_ILi64EEEEEENS_6half_tENS5_IJlSC_lEEESJ_SK_NS4_8TiledMMAINS4_8MMA_AtomIJNS4_4SM904GMMA26MMA_64x256x16_F32F16F16_SSILNSO_5MajorE0ELSQ_0ELNSO_7ScaleInE1ELSR_1EEEEEENS4_6LayoutISD_NS5_IJSC_NSA_ILi0EEESV_EEEEENS5_IJNS4_10UnderscoreESY_SY_EEEEENS4_13SM90_TMA_LOADENS4_14ComposedLayoutINS4_7SwizzleILi3ELi4ELi3EEENS4_18smem_ptr_flag_bitsILi16EEENSU_INS5_IJNSA_ILi8EEESH_EEENS5_IJSH_SC_EEEEEEEvNS4_8identityENS4_23SM90_TMA_LOAD_MULTICASTES1B_vS1C_EENS_8epilogue10collective6detail29Sm90TmaWarpSpecializedAdapterINS1G_15DefaultEpilogueISJ_SK_SK_NS1F_6thread17LinearCombinationISJ_Li1EffLNS1K_9ScaleType4KindE0ELNS_15FloatRoundStyleE2ESJ_EENS1_15EpilogueDefaultEEEEEvvEEEEvNT_6ParamsE:
[----:B------:R-:W0:Y:S02]  /*0000*/  LDC R1, c[0x0][0x28] ;  /* 0x00000a00ff017b82 */ /* 0x000e240000000800 */
[----:B0-----:R-:W-:Y:S01]  /*0010*/  VIADD R1, R1, 0xfffff878 ;  /* 0xfffff87801017836 */ /* 0x001fe20000000000 */
[----:B------:R-:W0:Y:S01]  /*0020*/  S2R R4, SR_TID.X ;  /* 0x0000000000047919 */ /* 0x000e220000002100 */
[----:B------:R-:W-:Y:S01]  /*0030*/  ELECT P0, URZ, PT ;  /* 0x00000000003f782f */ /* 0x000fe20003800000 */
[----:B------:R-:W-:Y:S01]  /*0040*/  BSSY B0, `(.L_x_0) ;  /* 0x0000015000007945 */ /* 0x000fe20003800000 */
[--C-:B0-----:R-:W-:Y:S02]  /*0050*/  SHF.R.U32.HI R0, RZ, 0x5, R4.reuse ;  /* 0x00000005ff007819 */ /* 0x101fe40000011604 */
[----:B------:R-:W-:-:S03]  /*0060*/  SHF.R.U32.HI R2, RZ, 0x7, R4 ;  /* 0x00000007ff027819 */ /* 0x000fc60000011604 */
[----:B------:R-:W0:Y:S04]  /*0070*/  SHFL.IDX PT, R3, R0, RZ, 0x1f ;  /* 0x00001fff00037589 */ /* 0x000e2800000e0000 */
[----:B------:R-:W1:Y:S01]  /*0080*/  SHFL.IDX PT, R2, R2, RZ, 0x1f ;  /* 0x00001fff02027589 */ /* 0x000e6200000e0000 */
[----:B0-----:R-:W-:Y:S02]  /*0090*/  R2UR UR9, R3 ;  /* 0x00000000030972ca */ /* 0x001fe400000e0000 */
[----:B-1----:R-:W-:-:S11]  /*00a0*/  R2UR UR5, R2 ;  /* 0x00000000020572ca */ /* 0x002fd600000e0000 */
[----:B------:R-:W-:Y:S02]  /*00b0*/  USHF.R.S32.HI UR4, URZ, 0x1f, UR9 ;  /* 0x0000001f3f047899 */ /* 0x000fe40008011409 */
[----:B------:R-:W-:Y:S02]  /*00c0*/  ISETP.NE.OR P0, PT, RZ, UR9, !P0 ;  /* 0x00000009ff007c0c */ /* 0x000fe4000c705670 */
[----:B------:R-:W-:-:S04]  /*00d0*/  ULEA.HI UR4, UR4, UR9, URZ, 0x2 ;  /* 0x0000000904047291 */ /* 0x000fc8000f8f103f */
[----:B------:R-:W-:-:S04]  /*00e0*/  ULOP3.LUT UR4, UR4, 0xfffffffc, URZ, 0xc0, !UPT ;  /* 0xfffffffc04047892 */ /* 0x000fc8000f8ec03f */
[----:B------:R-:W-:-:S03]  /*00f0*/  UIADD3 UR9, UR9, -UR4, URZ ;  /* 0x8000000409097290 */ /* 0x000fc6000fffe03f */
[----:B------:R-:W-:Y:S09]  /*0100*/  @P0 BRA `(.L_x_1) ;  /* 0x0000000000200947 */ /* 0x000ff20003800000 */
[----:B------:R-:W-:Y:S02]  /*0110*/  ULDC.64 UR6, c[0x0][0x198] ;  /* 0x0000660000067ab9 */ /* 0x000fe40000000a00 */
[----:B------:R-:W-:Y:S02]  /*0120*/  UIADD3 UR10, UP0, UR6, 0xf0, URZ ;  /* 0x000000f0060a7890 */ /* 0x000fe4000ff1e03f */
[----:B------:R-:W-:Y:S02]  /*0130*/  UIADD3 UR6, UP1, UR6, 0x1f0, URZ ;  /* 0x000001f006067890 */ /* 0x000fe4000ff3e03f */
[----:B------:R-:W-:Y:S02]  /*0140*/  UIADD3.X UR11, URZ, UR7, URZ, UP0, !UPT ;  /* 0x000000073f0b7290 */ /* 0x000fe400087fe43f */
[----:B------:R-:W-:-:S07]  /*0150*/  UIADD3.X UR7, URZ, UR7, URZ, UP1, !UPT ;  /* 0x000000073f077290 */ /* 0x000fce0008ffe43f */
[----:B------:R0:W-:Y:S02]  /*0160*/  UTMACCTL.PF [UR10] ;  /* 0x000000000a0079b9 */ /* 0x0001e40008040000 */
[----:B------:R0:W-:Y:S02]  /*0170*/  UTMACCTL.PF [UR6] ;  /* 0x00000000060079b9 */ /* 0x0001e40008040000 */
[----:B0-----:R-:W-:Y:S01]  /*0180*/  NOP ;  /* 0x0000000000007918 */ /* 0x001fe20000000000 */
.L_x_1:
[----:B------:R-:W-:Y:S05]  /*0190*/  BSYNC B0 ;  /* 0x0000000000007941 */ /* 0x000fea0003800000 */
.L_x_0:
[----:B------:R-:W0:Y:S01]  /*01a0*/  SHFL.IDX PT, R2, R0, RZ, 0x1f ;  /* 0x00001fff00027589 */ /* 0x000e2200000e0000 */
[----:B------:R-:W-:Y:S01]  /*01b0*/  UISETP.NE.AND UP0, UPT, UR9, 0x3, UPT ;  /* 0x000000030900788c */ /* 0x000fe2000bf05270 */
[----:B------:R-:W-:Y:S01]  /*01c0*/  ISETP.NE.AND P1, PT, RZ, UR5, PT ;  /* 0x00000005ff007c0c */ /* 0x000fe2000bf25270 */
[----:B------:R-:W-:Y:S02]  /*01d0*/  UIADD3 UR16, UR5, -0x1, URZ ;  /* 0xffffffff05107890 */ /* 0x000fe4000fffe03f */
[----:B------:R-:W-:Y:S02]  /*01e0*/  UISETP.EQ.OR UP0, UPT, UR9, URZ, !UP0 ;  /* 0x0000003f0900728c */ /* 0x000fe4000c702670 */
[----:B------:R-:W-:Y:S02]  /*01f0*/  UISETP.GE.U32.AND UP1, UPT, UR16, 0x2, UPT ;  /* 0x000000021000788c */ /* 0x000fe4000bf26070 */
[----:B------:R-:W-:-:S04]  /*0200*/  UISETP.EQ.AND UP0, UPT, UR5, URZ, UP0 ;  /* 0x0000003f0500728c */ /* 0x000fc80008702270 */
[----:B------:R-:W-:-:S04]  /*0210*/  USEL UR40, URZ, 0x1, !UP0 ;  /* 0x000000013f287887 */ /* 0x000fc8000c000000 */
[----:B------:R-:W-:Y:S01]  /*0220*/  USEL UR40, UR40, 0x2, UP1 ;  /* 0x0000000228287887 */ /* 0x000fe20008800000 */
[----:B0-----:R-:W-:-:S13]  /*0230*/  ISETP.NE.AND P0, PT, R2, RZ, PT ;  /* 0x000000ff0200720c */ /* 0x001fda0003f05270 */
[----:B------:R-:W-:Y:S05]  /*0240*/  @P0 BRA `(.L_x_2) ;  /* 0x0000000000500947 */ /* 0x000fea0003800000 */
[----:B------:R-:W0:Y:S01]  /*0250*/  S2UR UR8, SR_CgaCtaId ;  /* 0x00000000000879c3 */ /* 0x000e220000008800 */
[----:B------:R-:W-:Y:S01]  /*0260*/  UMOV UR4, 0x400 ;  /* 0x0000040000047882 */ /* 0x000fe20000000000 */
[----:B------:R-:W-:Y:S01]  /*0270*/  UMOV UR5, 0x1 ;  /* 0x0000000100057882 */ /* 0x000fe20000000000 */
[----:B------:R-:W-:Y:S01]  /*0280*/  UMOV UR6, 0x4 ;  /* 0x0000000400067882 */ /* 0x000fe20000000000 */
[----:B------:R-:W-:Y:S01]  /*0290*/  ELECT P0, URZ, PT ;  /* 0x00000000003f782f */ /* 0x000fe20003800000 */
[----:B------:R-:W-:-:S04]  /*02a0*/  UIADD3 UR6, -UR6, 0x100000, URZ ;  /* 0x0010000006067890 */ /* 0x000fc8000fffe13f */
[----:B------:R-:W-:Y:S02]  /*02b0*/  USHF.L.U32 UR7, UR6, 0xb, URZ ;  /* 0x0000000b06077899 */ /* 0x000fe4000800063f */
[----:B------:R-:W-:Y:S02]  /*02c0*/  USHF.L.U32 UR6, UR6, 0x1, URZ ;  /* 0x0000000106067899 */ /* 0x000fe4000800063f */
[----:B0-----:R-:W-:Y:S02]  /*02d0*/  ULEA UR8, UR8, UR4, 0x18 ;  /* 0x0000000408087291 */ /* 0x001fe4000f8ec03f */
[----:B------:R-:W-:-:S04]  /*02e0*/  UIADD3 UR4, -UR5, 0x100000, URZ ;  /* 0x0010000005047890 */ /* 0x000fc8000fffe13f */
[----:B------:R-:W-:Y:S02]  /*02f0*/  USHF.L.U32 UR5, UR4, 0xb, URZ ;  /* 0x0000000b04057899 */ /* 0x000fe4000800063f */
[----:B------:R-:W-:Y:S01]  /*0300*/  USHF.L.U32 UR4, UR4, 0x1, URZ ;  /* 0x0000000104047899 */ /* 0x000fe2000800063f */
[----:B------:R-:W0:Y:S11]  /*0310*/  FENCE.VIEW.ASYNC.S ;  /* 0x00000000000073c6 */ /* 0x000e360000000000 */
[----:B0-----:R0:W1:Y:S01]  /*0320*/  SYNCS.EXCH.64 URZ, [UR8], UR4 ;  /* 0x00000004083f75b2 */ /* 0x0010620008000100 */
[----:B------:R0:W2:Y:S01]  /*0330*/  SYNCS.EXCH.64 URZ, [UR8+0x18], UR6 ;  /* 0x00001806083f75b2 */ /* 0x0000a20008000100 */
[----:B------:R0:W3:Y:S01]  /*0340*/  SYNCS.EXCH.64 URZ, [UR8+0x8], UR4 ;  /* 0x00000804083f75b2 */ /* 0x0000e20008000100 */
[----:B------:R0:W4:Y:S01]  /*0350*/  SYNCS.EXCH.64 URZ, [UR8+0x20], UR6 ;  /* 0x00002006083f75b2 */ /* 0x0001220008000100 */
[----:B------:R0:W0:Y:S01]  /*0360*/  SYNCS.EXCH.64 URZ, [UR8+0x10], UR4 ;  /* 0x00001004083f75b2 */ /* 0x0000220008000100 */
[----:B------:R0:W0:Y:S01]  /*0370*/  SYNCS.EXCH.64 URZ, [UR8+0x28], UR6 ;  /* 0x00002806083f75b2 */ /* 0x0000220008000100 */
[----:B------:R-:W-:Y:S01]  /*0380*/  NOP ;  /* 0x0000000000007918 */ /* 0x000fe20000000000 */
.L_x_2:
[----:B------:R-:W5:Y:S01]  /*0390*/  S2UR UR13, SR_CTAID.X ;  /* 0x00000000000d79c3 */ /* 0x000f620000002500 */
[----:B------:R-:W-:Y:S01]  /*03a0*/  SHF.R.S32.HI R3, RZ, 0x1f, R4 ;  /* 0x0000001fff037819 */ /* 0x000fe20000011404 */
[----:B------:R5:W1:Y:S01]  /*03b0*/  SHFL.IDX PT, R6, R0, RZ, 0x1f ;  /* 0x00001fff00067589 */ /* 0x000a6200000e0000 */
[----:B0-----:R-:W-:Y:S01]  /*03c0*/  ULDC UR4, c[0x0][0x150] ;  /* 0x0000540000047ab9 */ /* 0x001fe20000000800 */
[----:B------:R-:W-:Y:S02]  /*03d0*/  ELECT P0, URZ, PT ;  /* 0x00000000003f782f */ /* 0x000fe40003800000 */
[----:B------:R-:W-:Y:S01]  /*03e0*/  LEA.HI R3, R3, R4, RZ, 0x7 ;  /* 0x0000000403037211 */ /* 0x000fe200078f38ff */
[----:B------:R-:W-:Y:S01]  /*03f0*/  ULDC UR5, c[0x0][0x154] ;  /* 0x0000550000057ab9 */ /* 0x000fe20000000800 */
[----:B------:R-:W-:Y:S01]  /*0400*/  SHF.R.S32.HI R7, RZ, 0x1f, R2 ;  /* 0x0000001fff077819 */ /* 0x000fe20000011402 */
[----:B------:R-:W0:Y:S01]  /*0410*/  S2UR UR10, SR_CTAID.Y ;  /* 0x00000000000a79c3 */ /* 0x000e220000002600 */
[----:B------:R-:W-:Y:S01]  /*0420*/  LOP3.LUT R3, R3, 0xffffff80, RZ, 0xc0, !PT ;  /* 0xffffff8003037812 */ /* 0x000fe200078ec0ff */
[----:B------:R-:W-:Y:S01]  /*0430*/  ULDC UR8, c[0x0][0x144] ;  /* 0x0000510000087ab9 */ /* 0x000fe20000000800 */
[----:B------:R-:W-:Y:S01]  /*0440*/  LEA.HI R7, R7, R2, RZ, 0x2 ;  /* 0x0000000207077211 */ /* 0x000fe200078f10ff */
[----:B------:R-:W-:Y:S01]  /*0450*/  NOP ;  /* 0x0000000000007918 */ /* 0x000fe20000000000 */
[----:B------:R-:W-:Y:S01]  /*0460*/  NOP ;  /* 0x0000000000007918 */ /* 0x000fe20000000000 */
[----:B------:R-:W-:Y:S01]  /*0470*/  IMAD.IADD R3, R4, 0x1, -R3 ;  /* 0x0000000104037824 */ /* 0x000fe200078e0a03 */
[----:B------:R-:W-:Y:S01]  /*0480*/  LOP3.LUT R7, R7, 0x3ffffffc, RZ, 0xc0, !PT ;  /* 0x3ffffffc07077812 */ /* 0x000fe200078ec0ff */
[----:B------:R-:W-:Y:S01]  /*0490*/  ULDC UR11, c[0x0][0x148] ;  /* 0x00005200000b7ab9 */ /* 0x000fe20000000800 */
[----:B------:R-:W-:-:S02]  /*04a0*/  MOV R17, 0x1 ;  /* 0x0000000100117802 */ /* 0x000fc40000000f00 */
[----:B------:R-:W-:Y:S02]  /*04b0*/  SHF.R.S32.HI R4, RZ, 0x1f, R3 ;  /* 0x0000001fff047819 */ /* 0x000fe40000011403 */
[----:B------:R-:W-:Y:S02]  /*04c0*/  IADD3 R2, R2, -R7, RZ ;  /* 0x8000000702027210 */ /* 0x000fe40007ffe0ff */
[----:B------:R-:W-:Y:S02]  /*04d0*/  LEA.HI R4, R4, R3, RZ, 0x3 ;  /* 0x0000000304047211 */ /* 0x000fe400078f18ff */
[----:B-----5:R-:W-:Y:S02]  /*04e0*/  I2FP.F32.U32 R5, UR13 ;  /* 0x0000000d00057c45 */ /* 0x020fe40008201000 */
[--C-:B------:R-:W-:Y:S02]  /*04f0*/  SHF.R.S32.HI R0, RZ, 0x3, R4.reuse ;  /* 0x00000003ff007819 */ /* 0x100fe40000011404 */
[----:B-1----:R-:W-:Y:S01]  /*0500*/  ISETP.NE.OR P0, PT, R6, RZ, !P0 ;  /* 0x000000ff0600720c */ /* 0x002fe20004705670 */
[----:B------:R-:W-:Y:S01]  /*0510*/  FMUL R8, R5, UR4 ;  /* 0x0000000405087c20 */ /* 0x000fe20008400000 */
[----:B------:R-:W-:-:S04]  /*0520*/  SHF.R.S32.HI R5, RZ, 0x1f, R4 ;  /* 0x0000001fff057819 */ /* 0x000fc80000011404 */
[----:B------:R-:W-:Y:S01]  /*0530*/  LEA.HI R5, R5, R0, RZ, 0x2 ;  /* 0x0000000005057211 */ /* 0x000fe200078f10ff */
[----:B------:R-:W1:Y:S03]  /*0540*/  F2I.U32.TRUNC.NTZ R8, R8 ;  /* 0x0000000800087305 */ /* 0x000e66000020f000 */
[----:B------:R-:W-:-:S03]  /*0550*/  LOP3.LUT R5, R5, 0xfffffffc, RZ, 0xc0, !PT ;  /* 0xfffffffc05057812 */ /* 0x000fc600078ec0ff */
[----:B------:R-:W-:Y:S01]  /*0560*/  VOTEU.ALL UP0, P0 ;  /* 0x00000000003f7886 */ /* 0x000fe20000000000 */
[----:B------:R-:W-:Y:S01]  /*0570*/  VOTEU.ALL UP1, P0 ;  /* 0x00000000003f7886 */ /* 0x000fe20000020000 */
[----:B------:R-:W-:Y:S01]  /*0580*/  IMAD.IADD R5, R0, 0x1, -R5 ;  /* 0x0000000100057824 */ /* 0x000fe200078e0a05 */
[----:B0-----:R-:W-:Y:S02]  /*0590*/  I2FP.F32.U32 R0, UR10 ;  /* 0x0000000a00007c45 */ /* 0x001fe40008201000 */
[----:B------:R-:W0:Y:S01]  /*05a0*/  @!UP0 S2UR UR7, SR_CgaCtaId ;  /* 0x00000000000789c3 */ /* 0x000e220000008800 */
[----:B------:R-:W-:Y:S01]  /*05b0*/  IMAD R2, R2, 0x4, R5 ;  /* 0x0000000402027824 */ /* 0x000fe200078e0205 */
[----:B------:R-:W-:Y:S01]  /*05c0*/  @!UP0 UMOV UR6, 0x400 ;  /* 0x0000040000068882 */ /* 0x000fe20000000000 */
[----:B------:R-:W-:Y:S01]  /*05d0*/  FMUL R4, R0, UR5 ;  /* 0x0000000500047c20 */ /* 0x000fe20008400000 */
[----:B-1----:R-:W-:Y:S02]  /*05e0*/  R2UR UR4, R8 ;  /* 0x00000000080472ca */ /* 0x002fe400000e0000 */
[----:B------:R-:W-:-:S03]  /*05f0*/  LEA.HI R0, R2, R2, RZ, 0x1 ;  /* 0x0000000202007211 */ /* 0x000fc600078f08ff */
[----:B------:R-:W1:Y:S01]  /*0600*/  F2I.U32.TRUNC.NTZ R4, R4 ;  /* 0x0000000400047305 */ /* 0x000e62000020f000 */
[----:B------:R-:W-:-:S05]  /*0610*/  LOP3.LUT R5, R0, 0xfffffffe, RZ, 0xc0, !PT ;  /* 0xfffffffe00057812 */ /* 0x000fca00078ec0ff */
[----:B------:R-:W-:Y:S02]  /*0620*/  IMAD.IADD R5, R2, 0x1, -R5 ;  /* 0x0000000102057824 */ /* 0x000fe400078e0a05 */
[----:B------:R-:W-:-:S04]  /*0630*/  UIADD3 UR4, -UR4, URZ, URZ ;  /* 0x0000003f04047290 */ /* 0x000fc8000fffe13f */
[----:B------:R-:W-:Y:S01]  /*0640*/  UIMAD UR8, UR8, UR4, UR13 ;  /* 0x00000004080872a4 */ /* 0x000fe2000f8e020d */
[----:B-1----:R-:W-:Y:S02]  /*0650*/  R2UR UR12, R4 ;  /* 0x00000000040c72ca */ /* 0x002fe400000e0000 */
[----:B------:R-:W-:Y:S01]  /*0660*/  UMOV UR4, 0x20 ;  /* 0x0000002000047882 */ /* 0x000fe20000000000 */
[----:B------:R-:W1:Y:S02]  /*0670*/  LDC R4, c[0x0][0x140] ;  /* 0x00005000ff047b82 */ /* 0x000e640000000800 */
[----:B------:R-:W-:Y:S01]  /*0680*/  ISETP.NE.AND P3, PT, R5, UR8, PT ;  /* 0x0000000805007c0c */ /* 0x000fe2000bf65270 */
[----:B------:R-:W-:-:S04]  /*0690*/  @!UP0 UIADD3 UR4, -UR4, 0x100000, URZ ;  /* 0x0010000004048890 */ /* 0x000fc8000fffe13f */
[----:B------:R-:W-:Y:S02]  /*06a0*/  @!UP0 USHF.L.U32 UR5, UR4, 0xb, URZ ;  /* 0x0000000b04058899 */ /* 0x000fe4000800063f */
[----:B------:R-:W-:Y:S01]  /*06b0*/  @!UP0 USHF.L.U32 UR4, UR4, 0x1, URZ ;  /* 0x0000000104048899 */ /* 0x000fe2000800063f */
[C---:B------:R-:W-:Y:S01]  /*06c0*/  IMAD.SHL.U32 R5, R2.reuse, 0x4, RZ ;  /* 0x0000000402057824 */ /* 0x040fe200078e00ff */
[----:B0-----:R-:W-:Y:S01]  /*06d0*/  @!UP0 ULEA UR6, UR7, UR6, 0x18 ;  /* 0x0000000607068291 */ /* 0x001fe2000f8ec03f */
[----:B------:R-:W-:Y:S01]  /*06e0*/  VOTEU.ALL UP0, P0 ;  /* 0x00000000003f7886 */ /* 0x000fe20000000000 */
[----:B------:R-:W-:Y:S02]  /*06f0*/  LOP3.LUT P0, RZ, R3, 0x7, RZ, 0xc0, !PT ;  /* 0x0000000703ff7812 */ /* 0x000fe4000780c0ff */
[----:B------:R-:W-:Y:S01]  /*0700*/  LOP3.LUT R152, R2, 0xc, R5, 0x78, !PT ;  /* 0x0000000c02987812 */ /* 0x000fe200078e7805 */
[----:B------:R-:W-:-:S03]  /*0710*/  UIADD3 UR12, -UR12, URZ, URZ ;  /* 0x0000003f0c0c7290 */ /* 0x000fc6000fffe13f */
[C---:B------:R-:W-:Y:S02]  /*0720*/  ISETP.LT.U32.AND P0, PT, R152.reuse, 0x2, !P0 ;  /* 0x000000029800780c */ /* 0x040fe40004701070 */
[----:B------:R-:W-:Y:S01]  /*0730*/  @P3 LEA.HI R0, R152, R152, RZ, 0x1 ;  /* 0x0000009898003211 */ /* 0x000fe200078f08ff */
[----:B------:R-:W0:Y:S02]  /*0740*/  FENCE.VIEW.ASYNC.S ;  /* 0x00000000000073c6 */ /* 0x000e240000000000 */
[----:B0-----:R-:W0:Y:S01]  /*0750*/  @!UP0 SYNCS.EXCH.64 URZ, [UR6+0x40], UR4 ;  /* 0x00004004063f85b2 */ /* 0x001e220008000100 */
[----:B------:R-:W-:Y:S02]  /*0760*/  @P3 SHF.R.S32.HI R0, RZ, 0x1, R0 ;  /* 0x00000001ff003819 */ /* 0x000fe40000011400 */
[----:B-1----:R-:W-:Y:S01]  /*0770*/  ISETP.EQ.U32.AND P2, PT, R4, 0x1, PT ;  /* 0x000000010400780c */ /* 0x002fe20003f42070 */
[----:B------:R1:W0:Y:S01]  /*0780*/  @!UP1 SYNCS.EXCH.64 URZ, [UR6+0x48], UR4 ;  /* 0x00004804063f95b2 */ /* 0x0002220008000100 */
[----:B------:R-:W-:Y:S01]  /*0790*/  NOP ;  /* 0x0000000000007918 */ /* 0x000fe20000000000 */
[----:B-1----:R-:W-:-:S06]  /*07a0*/  UIMAD UR4, UR11, UR12, UR10 ;  /* 0x0000000c0b0472a4 */ /* 0x002fcc000f8e020a */
[----:B------:R-:W-:Y:S02]  /*07b0*/  @P3 ISETP.NE.AND P4, PT, R0, UR4, PT ;  /* 0x0000000400003c0c */ /* 0x000fe4000bf85270 */
[----:B------:R-:W-:Y:S02]  /*07c0*/  SEL R0, RZ, 0x1, !P0 ;  /* 0x00000001ff007807 */ /* 0x000fe40004000000 */
[----:B------:R-:W-:-:S04]  /*07d0*/  @P3 SEL R17, RZ, 0x1, P4 ;  /* 0x00000001ff113807 */ /* 0x000fc80002000000 */
[----:B------:R-:W-:Y:S01]  /*07e0*/  LOP3.LUT R17, R17, R0, RZ, 0xc0, !PT ;  /* 0x0000000011117212 */ /* 0x000fe200078ec0ff */
[----:B------:R-:W-:Y:S06]  /*07f0*/  @!P2 BRA `(.L_x_3) ;  /* 0x000000000008a947 */ /* 0x000fec0003800000 */
[----:B0-234-:R-:W-:Y:S01]  /*0800*/  UCGABAR_ARV ;  /* 0x00000000000079c7 */ /* 0x01dfe20008000000 */
[----:B------:R-:W-:Y:S05]  /*0810*/  BRA `(.L_x_4) ;  /* 0x0000000000047947 */ /* 0x000fea0003800000 */
.L_x_3:
[----:B0-234-:R-:W-:Y:S01]  /*0820*/  NOP ;  /* 0x0000000000007918 */ /* 0x01dfe20000000000 */
.L_x_4:
[----:B------:R-:W-:Y:S01]  /*0830*/  ULDC UR4, c[0x0][0x65c] ;  /* 0x0001970000047ab9 */ /* 0x000fe20000000800 */
[----:B------:R-:W-:Y:S01]  /*0840*/  UMOV UR5, URZ ;  /* 0x0000003f00057c82 */ /* 0x000fe20008000000 */
[----:B------:R-:W-:-:S03]  /*0850*/  UISETP.NE.AND UP0, UPT, UR4, 0x1, UPT ;  /* 0x000000010400788c */ /* 0x000fc6000bf05270 */
[----:B------:R-:W-:Y:S01]  /*0860*/  UMOV UR4, UR13 ;  /* 0x0000000d00047c82 */ /* 0x000fe20008000000 */
[----:B------:R-:W-:Y:S02]  /*0870*/  UP2UR UR45, UPR, URZ, 0x1 ;  /* 0x000000013f2d7883 */ /* 0x000fe40008000000 */
[----:B------:R-:W-:Y:S02]  /*0880*/  PLOP3.LUT P0, PT, PT, PT, UP0, 0x80, 0x0 ;  /* 0x000000000000781c */ /* 0x000fe40003f0f008 */
[----:B------:R-:W-:Y:S02]  /*0890*/  PLOP3.LUT P3, PT, PT, PT, UP0, 0x80, 0x0 ;  /* 0x000000000000781c */ /* 0x000fe40003f6f008 */
[----:B------:R-:W-:Y:S01]  /*08a0*/  PLOP3.LUT P5, PT, PT, PT, UP0, 0x80, 0x0 ;  /* 0x000000000000781c */ /* 0x000fe20003faf008 */
[----:B------:R-:W-:Y:S01]  /*08b0*/  @UP0 ULDC UR14, c[0x0][0x10] ;  /* 0x00000400000e0ab9 */ /* 0x000fe20000000800 */
[----:B------:R-:W-:Y:S01]  /*08c0*/  @UP0 UMOV UR6, UR10 ;  /* 0x0000000a00060c82 */ /* 0x000fe20008000000 */
[----:B------:R-:W-:Y:S01]  /*08d0*/  @UP0 UMOV UR7, URZ ;  /* 0x0000003f00070c82 */ /* 0x000fe20008000000 */
[----:B------:R-:W-:Y:S01]  /*08e0*/  PLOP3.LUT P4, PT, PT, PT, UP0, 0x80, 0x0 ;  /* 0x000000000000781c */ /* 0x000fe20003f8f008 */
[----:B------:R-:W-:-:S03]  /*08f0*/  @UP0 UIMAD.WIDE.U32 UR14, UR13, UR14, UR6 ;  /* 0x0000000e0d0e02a5 */ /* 0x000fc6000f8e0006 */
[----:B------:R-:W-:Y:S01]  /*0900*/  @!UP0 ULDC UR7, c[0x0][0xc] ;  /* 0x0000030000078ab9 */ /* 0x000fe20000000800 */
[----:B------:R-:W-:Y:S01]  /*0910*/  @UP0 UMOV UR6, URZ ;  /* 0x0000003f00060c82 */ /* 0x000fe20008000000 */
[----:B------:R-:W-:Y:S01]  /*0920*/  @!UP0 UIMAD.WIDE.U32 UR4, UR10, UR7, UR4 ;  /* 0x000000070a0482a5 */ /* 0x000fe2000f8e0004 */
[----:B------:R-:W-:Y:S01]  /*0930*/  IMAD.U32 R2, RZ, RZ, UR14 ;  /* 0x0000000eff027e24 */ /* 0x000fe2000f8e00ff */
[----:B------:R-:W-:Y:S02]  /*0940*/  @UP0 UIADD3 UR6, UR15, UR6, URZ ;  /* 0x000000060f060290 */ /* 0x000fe4000fffe03f */
[----:B------:R-:W-:Y:S02]  /*0950*/  IMAD.U32 R3, RZ, RZ, UR15 ;  /* 0x0000000fff037e24 */ /* 0x000fe4000f8e00ff */
[----:B------:R-:W-:Y:S01]  /*0960*/  @P0 IMAD.MOV.U32 R7, RZ, RZ, R2 ;  /* 0x000000ffff070224 */ /* 0x000fe200078e0002 */
[----:B------:R-:W-:Y:S01]  /*0970*/  MOV R5, UR5 ;  /* 0x0000000500057c02 */ /* 0x000fe20008000f00 */
[----:B------:R-:W-:Y:S01]  /*0980*/  IMAD.U32 R2, RZ, RZ, UR4 ;  /* 0x00000004ff027e24 */ /* 0x000fe2000f8e00ff */
[----:B------:R-:W-:Y:S01]  /*0990*/  @P3 MOV R6, UR6 ;  /* 0x0000000600063c02 */ /* 0x000fe20008000f00 */
[----:B------:R-:W-:-:S02]  /*09a0*/  IMAD.U32 R3, RZ, RZ, UR5 ;  /* 0x00000005ff037e24 */ /* 0x000fc4000f8e00ff */
[----:B------:R-:W-:Y:S02]  /*09b0*/  @!P5 IMAD.MOV.U32 R6, RZ, RZ, R5 ;  /* 0x000000ffff06d224 */ /* 0x000fe400078e0005 */
[----:B------:R-:W-:Y:S02]  /*09c0*/  @!P4 IMAD.MOV.U32 R7, RZ, RZ, R2 ;  /* 0x000000ffff07c224 */ /* 0x000fe400078e0002 */
[----:B------:R-:W-:Y:S01]  /*09d0*/  IMAD.U32 R4, RZ, RZ, UR4 ;  /* 0x00000004ff047e24 */ /* 0x000fe2000f8e00ff */
[----:B------:R0:W-:Y:S04]  /*09e0*/  STL [R1+0x200], R6 ;  /* 0x0002000601007387 */ /* 0x0001e80000100800 */
[----:B------:R0:W-:Y:S01]  /*09f0*/  STL [R1+0x204], R7 ;  /* 0x0002040701007387 */ /* 0x0001e20000100800 */
[----:B------:R-:W-:Y:S05]  /*0a00*/  @!P2 BRA `(.L_x_5) ;  /* 0x00000000000ca947 */ /* 0x000fea0003800000 */
[----:B------:R-:W-:Y:S01]  /*0a10*/  UCGABAR_WAIT ;  /* 0x0000000000007dc7 */ /* 0x000fe20008000000 */
[----:B------:R-:W-:Y:S01]  /*0a20*/  CCTL.IVALL ;  /* 0x00000000ff00798f */ /* 0x000fe20002000000 */
[----:B------:R-:W-:Y:S05]  /*0a30*/  BRA `(.L_x_6) ;  /* 0x0000000000047947 */ /* 0x000fea0003800000 */
.L_x_5:
[----:B------:R-:W-:Y:S06]  /*0a40*/  BAR.SYNC.DEFER_BLOCKING 0x0 ;  /* 0x0000000000007b1d */ /* 0x000fec0000010000 */
.L_x_6:
[----:B------:R-:W-:Y:S05]  /*0a50*/  @!P1 BRA `(.L_x_7) ;  /* 0x0000019800189947 */ /* 0x000fea0003800000 */
[----:B------:R-:W-:-:S06]  /*0a60*/  UISETP.GT.U32.AND UP0, UPT, UR16, 0x1, UPT ;  /* 0x000000011000788c */ /* 0x000fcc000bf04070 */
[----:B------:R-:W-:-:S13]  /*0a70*/  PLOP3.LUT P0, PT, PT, PT, UP0, 0x80, 0x0 ;  /* 0x000000000000781c */ /* 0x000fda0003f0f008 */
[----:B------:R-:W-:Y:S05]  /*0a80*/  @P0 EXIT ;  /* 0x000000000000094d */ /* 0x000fea0003800000 */
[----:B------:R-:W-:Y:S01]  /*0a90*/  ULDC.64 UR4, c[0x0][0x650] ;  /* 0x0001940000047ab9 */ /* 0x000fe20000000a00 */
[----:B------:R-:W-:Y:S01]  /*0aa0*/  UMOV UR41, 0xffffffff ;  /* 0xffffffff00297882 */ /* 0x000fe20000000000 */
[----:B------:R-:W-:Y:S01]  /*0ab0*/  ISETP.GE.U32.AND P0, PT, R7, UR4, PT ;  /* 0x0000000407007c0c */ /* 0x000fe2000bf06070 */
[----:B------:R-:W-:Y:S01]  /*0ac0*/  UMOV UR42, 0xffffffff ;  /* 0xffffffff002a7882 */ /* 0x000fe20000000000 */
[----:B------:R-:W-:Y:S01]  /*0ad0*/  UMOV UR43, 0xffffffff ;  /* 0xffffffff002b7882 */ /* 0x000fe20000000000 */
[----:B------:R-:W-:Y:S02]  /*0ae0*/  PRMT R0, RZ, 0x7610, R0 ;  /* 0x00007610ff007816 */ /* 0x000fe40000000000 */
[----:B------:R-:W-:-:S13]  /*0af0*/  ISETP.GE.U32.AND.EX P0, PT, R6, UR5, PT, P0 ;  /* 0x0000000506007c0c */ /* 0x000fda000bf06100 */
[----:B------:R-:W-:Y:S05]  /*0b00*/  @P0 BRA `(.L_x_8) ;  /* 0x0000000400480947 */ /* 0x000fea0003800000 */
[----:B------:R-:W-:Y:S01]  /*0b10*/  ULDC.64 UR16, c[0x0][0x628] ;  /* 0x00018a0000107ab9 */ /* 0x000fe20000000a00 */
[C---:B------:R-:W-:Y:S01]  /*0b20*/  R2UR UR19, R7.reuse ;  /* 0x00000000071372ca */ /* 0x040fe200000e0000 */
[----:B------:R-:W-:Y:S01]  /*0b30*/  ULDC UR18, c[0x0][0x630] ;  /* 0x00018c0000127ab9 */ /* 0x000fe20000000800 */
[----:B------:R-:W-:Y:S02]  /*0b40*/  ISETP.NE.U32.AND P0, PT, RZ, UR16, PT ;  /* 0x00000010ff007c0c */ /* 0x000fe4000bf05070 */
[----:B------:R-:W-:Y:S02]  /*0b50*/  R2UR UR4, R7 ;  /* 0x00000000070472ca */ /* 0x000fe400000e0000 */
[----:B------:R-:W-:Y:S02]  /*0b60*/  ISETP.NE.AND.EX P0, PT, RZ, UR17, PT, P0 ;  /* 0x00000011ff007c0c */ /* 0x000fe4000bf05300 */
[----:B------:R-:W-:-:S11]  /*0b70*/  R2UR UR5, R6 ;  /* 0x00000000060572ca */ /* 0x000fd600000e0000 */
[----:B------:R-:W-:Y:S05]  /*0b80*/  @!P0 BRA `(.L_x_9) ;  /* 0x0000000000308947 */ /* 0x000fea0003800000 */
[----:B------:R-:W-:Y:S01]  /*0b90*/  R2UR UR4, R7 ;  /* 0x00000000070472ca */ /* 0x000fe200000e0000 */
[----:B------:R-:W-:Y:S01]  /*0ba0*/  ULDC UR9, c[0x0][0x634] ;  /* 0x00018d0000097ab9 */ /* 0x000fe20000000800 */
[----:B------:R-:W-:-:S11]  /*0bb0*/  R2UR UR13, R6 ;  /* 0x00000000060d72ca */ /* 0x000fd600000e0000 */
[----:B------:R-:W-:-:S04]  /*0bc0*/  UIADD3 UR9, UP0, UR4, UR9, URZ ;  /* 0x0000000904097290 */ /* 0x000fc8000ff1e03f */
[----:B------:R-:W-:-:S04]  /*0bd0*/  UIADD3.X UR13, URZ, UR13, URZ, UP0, !UPT ;  /* 0x0000000d3f0d7290 */ /* 0x000fc800087fe43f */
[----:B------:R-:W-:-:S04]  /*0be0*/  UIMAD.WIDE.U32 UR4, UR13, UR16, URZ ;  /* 0x000000100d0472a5 */ /* 0x000fc8000f8e003f */
[----:B------:R-:W-:Y:S02]  /*0bf0*/  UIMAD.WIDE.U32 UR6, UP0, UR9, UR17, UR4 ;  /* 0x00000011090672a5 */ /* 0x000fe4000f800004 */
[----:B------:R-:W-:Y:S02]  /*0c00*/  UIMAD.WIDE.U32 UR4, UR9, UR16, URZ ;  /* 0x00000010090472a5 */ /* 0x000fe4000f8e003f */
[----:B------:R-:W-:Y:S02]  /*0c10*/  UIADD3.X UR15, URZ, URZ, URZ, UP0, !UPT ;  /* 0x0000003f3f0f7290 */ /* 0x000fe400087fe43f */
[----:B------:R-:W-:Y:S01]  /*0c20*/  UIADD3 URZ, UP0, UR5, UR6, URZ ;  /* 0x00000006053f7290 */ /* 0x000fe2000ff1e03f */
[----:B------:R-:W-:-:S03]  /*0c30*/  UMOV UR14, UR7 ;  /* 0x00000007000e7c82 */ /* 0x000fc60008000000 */
[----:B------:R-:W-:-:S12]  /*0c40*/  UIMAD.WIDE.U32.X UR4, UR13, UR17, UR14, UP0 ;  /* 0x000000110d0472a5 */ /* 0x000fd800080e040e */
.L_x_9:
[----:B------:R-:W-:Y:S01]  /*0c50*/  USHF.R.U64 UR43, UR4, UR18, UR5 ;  /* 0x00000012042b7299 */ /* 0x000fe20008001205 */
[----:B------:R-:W-:Y:S01]  /*0c60*/  R2UR UR7, R6 ;  /* 0x00000000060772ca */ /* 0x000fe200000e0000 */
[----:B------:R-:W-:Y:S02]  /*0c70*/  USHF.R.U32.HI UR4, URZ, UR18, UR5 ;  /* 0x000000123f047299 */ /* 0x000fe40008011605 */
[----:B------:R-:W-:Y:S01]  /*0c80*/  UIADD3 UR5, UP0, URZ, -UR43, URZ ;  /* 0x8000002b3f057290 */ /* 0x000fe2000ff1e03f */
[----:B------:R-:W-:Y:S01]  /*0c90*/  ULDC.64 UR14, c[0x0][0x620] ;  /* 0x00018800000e7ab9 */ /* 0x000fe20000000a00 */
[----:B------:R-:W-:Y:S02]  /*0ca0*/  UMOV UR6, UR19 ;  /* 0x0000001300067c82 */ /* 0x000fe40008000000 */
[----:B------:R-:W-:Y:S01]  /*0cb0*/  UIADD3.X UR4, URZ, ~UR4, URZ, UP0, !UPT ;  /* 0x800000043f047290 */ /* 0x000fe200087fe43f */
[----:B------:R-:W-:Y:S01]  /*0cc0*/  ULDC UR9, c[0x0][0x618] ;  /* 0x0001860000097ab9 */ /* 0x000fe20000000800 */
[----:B------:R-:W-:-:S02]  /*0cd0*/  UIMAD UR12, UR11, UR12, UR10 ;  /* 0x0000000c0b0c72a4 */ /* 0x000fc4000f8e020a */
[----:B------:R-:W-:Y:S02]  /*0ce0*/  UIMAD UR4, UR4, UR14, URZ ;  /* 0x0000000e040472a4 */ /* 0x000fe4000f8e023f */
[----:B------:R-:W-:Y:S02]  /*0cf0*/  UIMAD.WIDE.U32 UR6, UR5, UR14, UR6 ;  /* 0x0000000e050672a5 */ /* 0x000fe4000f8e0006 */
[----:B------:R-:W-:Y:S01]  /*0d00*/  UIMAD UR4, UR5, UR15, UR4 ;  /* 0x0000000f050472a4 */ /* 0x000fe2000f8e0204 */
[----:B------:R-:W-:Y:S01]  /*0d10*/  ULDC UR10, c[0x0][0x608] ;  /* 0x00018200000a7ab9 */ /* 0x000fe20000000800 */
[----:B------:R-:W-:Y:S02]  /*0d20*/  ULDC UR18, c[0x0][0x658] ;  /* 0x0001960000127ab9 */ /* 0x000fe40000000800 */
[----:B------:R-:W-:Y:S01]  /*0d30*/  UIADD3 UR7, UR7, UR4, URZ ;  /* 0x0000000407077290 */ /* 0x000fe2000fffe03f */
[----:B------:R-:W-:Y:S02]  /*0d40*/  UMOV UR11, 0xffffffff ;  /* 0xffffffff000b7882 */ /* 0x000fe40000000000 */
[----:B------:R-:W-:Y:S01]  /*0d50*/  ULDC.64 UR4, c[0x0][0x640] ;  /* 0x0001900000047ab9 */ /* 0x000fe20000000a00 */
[----:B------:R-:W-:Y:S01]  /*0d60*/  USHF.R.U64 UR16, UR6, UR9, UR7 ;  /* 0x0000000906107299 */ /* 0x000fe20008001207 */
[----:B------:R-:W-:Y:S01]  /*0d70*/  ISETP.NE.U32.AND P0, PT, RZ, UR4, PT ;  /* 0x00000004ff007c0c */ /* 0x000fe2000bf05070 */
[----:B------:R-:W-:-:S02]  /*0d80*/  USHF.R.U32.HI UR7, URZ, UR9, UR7 ;  /* 0x000000093f077299 */ /* 0x000fc40008011607 */
[----:B------:R-:W-:Y:S01]  /*0d90*/  USHF.L.U32 UR6, UR11, UR18, URZ ;  /* 0x000000120b067299 */ /* 0x000fe2000800063f */
[----:B------:R-:W-:Y:S01]  /*0da0*/  ISETP.NE.AND.EX P0, PT, RZ, UR5, PT, P0 ;  /* 0x00000005ff007c0c */ /* 0x000fe2000bf05300 */
[----:B------:R-:W-:Y:S02]  /*0db0*/  USHF.R.U64 UR22, UR16, UR10, UR7 ;  /* 0x0000000a10167299 */ /* 0x000fe40008001207 */
[----:B------:R-:W-:Y:S02]  /*0dc0*/  USHF.R.U32.HI UR7, URZ, UR10, UR7 ;  /* 0x0000000a3f077299 */ /* 0x000fe40008011607 */
[----:B------:R-:W-:Y:S02]  /*0dd0*/  UISETP.NE.AND UP1, UPT, UR45, URZ, UPT ;  /* 0x0000003f2d00728c */ /* 0x000fe4000bf25270 */
[----:B------:R-:W-:Y:S01]  /*0de0*/  USHF.R.U64 UR23, UR22, UR18, UR7 ;  /* 0x0000001216177299 */ /* 0x000fe20008001207 */
[----:B------:R-:W-:Y:S01]  /*0df0*/  ULDC UR17, c[0x0][0x600] ;  /* 0x0001800000117ab9 */ /* 0x000fe20000000800 */
[----:B------:R-:W-:-:S02]  /*0e00*/  ULOP3.LUT UR13, URZ, UR6, URZ, 0x33, !UPT ;  /* 0x000000063f0d7292 */ /* 0x000fc4000f8e333f */
[----:B------:R-:W-:Y:S02]  /*0e10*/  UIADD3 UR15, UR17, -0x1, URZ ;  /* 0xffffffff110f7890 */ /* 0x000fe4000fffe03f */
[----:B------:R-:W-:Y:S02]  /*0e20*/  USEL UR12, UR8, UR12, !UP1 ;  /* 0x0000000c080c7287 */ /* 0x000fe4000c800000 */
[----:B------:R-:W-:Y:S01]  /*0e30*/  USHF.R.U32.HI UR7, URZ, UR18, UR7 ;  /* 0x000000123f077299 */ /* 0x000fe20008011607 */
[----:B------:R-:W-:Y:S01]  /*0e40*/  ULDC UR19, c[0x0][0x648] ;  /* 0x0001920000137ab9 */ /* 0x000fe20000000800 */
[----:B------:R-:W-:Y:S01]  /*0e50*/  ULDC UR20, c[0x0][0x638] ;  /* 0x00018e0000147ab9 */ /* 0x000fe20000000800 */
[----:B------:R-:W-:Y:S01]  /*0e60*/  UMOV UR21, 0x1 ;  /* 0x0000000100157882 */ /* 0x000fe20000000000 */
[----:B------:R-:W-:Y:S01]  /*0e70*/  UMOV UR6, UR23 ;  /* 0x0000001700067c82 */ /* 0x000fe20008000000 */
[----:B------:R-:W-:Y:S07]  /*0e80*/  @!P0 BRA `(.L_x_10) ;  /* 0x0000000000308947 */ /* 0x000fee0003800000 */
[----:B------:R-:W-:Y:S02]  /*0e90*/  ULDC UR10, c[0x0][0x64c] ;  /* 0x00019300000a7ab9 */ /* 0x000fe40000000800 */
        /* <DEDUP_REMOVED lines=8> */
[----:B------:R-:W-:-:S07]  /*0f20*/  UIMAD.WIDE.U32.X UR4, UR14, UR5, UR10, UP0 ;  /* 0x000000050e0472a5 */ /* 0x000fce00080e040a */
[----:B------:R-:W-:Y:S01]  /*0f30*/  UMOV UR6, UR4 ;  /* 0x0000000400067c82 */ /* 0x000fe20008000000 */
[----:B------:R-:W-:-:S05]  /*0f40*/  UMOV UR7, UR5 ;  /* 0x0000000500077c82 */ /* 0x000fca0008000000 */
.L_x_10:
[----:B------:R-:W-:Y:S01]  /*0f50*/  USHF.R.U64 UR5, UR6, UR19, UR7 ;  /* 0x0000001306057299 */ /* 0x000fe20008001207 */
[----:B------:R-:W-:Y:S01]  /*0f60*/  IMAD.MOV.U32 R0, RZ, RZ, 0x1 ;  /* 0x00000001ff007424 */ /* 0x000fe200078e00ff */
[----:B------:R-:W-:Y:S02]  /*0f70*/  USHF.L.U32 UR4, UR21, UR18, URZ ;  /* 0x0000001215047299 */ /* 0x000fe4000800063f */
[----:B------:R-:W-:Y:S02]  /*0f80*/  ULOP3.LUT UR13, UR22, UR13, URZ, 0xc0, !UPT ;  /* 0x0000000d160d7292 */ /* 0x000fe4000f8ec03f */
[----:B------:R-:W-:Y:S02]  /*0f90*/  UIADD3 UR6, -UR5, URZ, URZ ;  /* 0x0000003f05067290 */ /* 0x000fe4000fffe13f */
[----:B------:R-:W-:Y:S02]  /*0fa0*/  UIMAD UR13, UR4, UR5, UR13 ;  /* 0x00000005040d72a4 */ /* 0x000fe4000f8e020d */
[----:B------:R-:W-:-:S02]  /*0fb0*/  ULOP3.LUT UR15, UR16, UR15, URZ, 0xc0, !UPT ;  /* 0x0000000f100f7292 */ /* 0x000fc4000f8ec03f */
[----:B------:R-:W-:Y:S01]  /*0fc0*/  UIMAD UR4, UR6, UR20, UR23 ;  /* 0x00000014060472a4 */ /* 0x000fe2000f8e0217 */
[----:B------:R-:W-:Y:S01]  /*0fd0*/  ULDC UR5, c[0x0][0x610] ;  /* 0x0001840000057ab9 */ /* 0x000fe20000000800 */
[----:B------:R-:W-:Y:S02]  /*0fe0*/  UISETP.NE.AND UP0, UPT, UR45, URZ, UPT ;  /* 0x0000003f2d00728c */ /* 0x000fe4000bf05270 */
[----:B------:R-:W-:Y:S02]  /*0ff0*/  UIMAD UR12, UR13, UR5, UR12 ;  /* 0x000000050d0c72a4 */ /* 0x000fe4000f8e020c */
[----:B------:R-:W-:-:S04]  /*1000*/  UIMAD UR4, UR4, UR17, UR15 ;  /* 0x00000011040472a4 */ /* 0x000fc8000f8e020f */
[----:B------:R-:W-:Y:S02]  /*1010*/  USEL UR42, UR4, UR12, !UP0 ;  /* 0x0000000c042a7287 */ /* 0x000fe4000c000000 */
[----:B------:R-:W-:-:S12]  /*1020*/  USEL UR41, UR12, UR4, !UP0 ;  /* 0x000000040c297287 */ /* 0x000fd8000c000000 */
.L_x_8:
[----:B------:R-:W-:-:S08]  /*1030*/  NOP ;  /* 0x0000000000007918 */ /* 0x000fd00000000000 */
[----:B------:R-:W1:Y:S02]  /*1040*/  USETMAXREG.TRY_ALLOC.CTAPOOL UP0, 0xf0 ;  /* 0x000000f0000079c8 */ /* 0x000e640008000600 */
[----:B-1----:R-:W-:-:S13]  /*1050*/  PLOP3.LUT P0, PT, PT, PT, UP0, 0x80, 0x0 ;  /* 0x000000000000781c */ /* 0x002fda0003f0f008 */
[----:B------:R-:W-:Y:S05]  /*1060*/  @!P0 BRA `(.L_x_8) ;  /* 0xfffffffc00f08947 */ /* 0x000fea000383ffff */
[----:B------:R-:W-:Y:S01]  /*1070*/  ULDC.64 UR4, c[0x0][0x598] ;  /* 0x0001660000047ab9 */ /* 0x000fe20000000a00 */
[----:B------:R-:W-:Y:S01]  /*1080*/  ULDC.64 UR36, c[0x0][0x208] ;  /* 0x0000820000247ab9 */ /* 0x000fe20000000a00 */
[----:B------:R-:W-:-:S04]  /*1090*/  ISETP.NE.U32.AND P0, PT, RZ, UR4, PT ;  /* 0x00000004ff007c0c */ /* 0x000fc8000bf05070 */
[----:B------:R-:W-:-:S13]  /*10a0*/  ISETP.NE.AND.EX P0, PT, RZ, UR5, PT, P0 ;  /* 0x00000005ff007c0c */ /* 0x000fda000bf05300 */
[----:B------:R-:W-:Y:S05]  /*10b0*/  @!P0 BRA `(.L_x_11) ;  /* 0x00000000001c8947 */ /* 0x000fea0003800000 */
[----:B------:R-:W1:Y:S02]  /*10c0*/  LDC.64 R2, c[0x0][0x598] ;  /* 0x00016600ff027b82 */ /* 0x000e640000000a00 */
[----:B-1----:R-:W2:Y:S02]  /*10d0*/  LDG.E.64 R2, desc[UR36][R2.64] ;  /* 0x0000002402027981 */ /* 0x002ea4000c1e1b00 */
[----:B--2---:R-:W-:-:S04]  /*10e0*/  ISETP.NE.U32.AND P0, PT, R2, RZ, PT ;  /* 0x000000ff0200720c */ /* 0x004fc80003f05070 */
[----:B------:R-:W-:-:S13]  /*10f0*/  ISETP.NE.AND.EX P0, PT, R3, RZ, PT, P0 ;  /* 0x000000ff0300720c */ /* 0x000fda0003f05300 */
[----:B------:R-:W-:Y:S05]  /*1100*/  @!P0 BRA `(.L_x_11) ;  /* 0x0000000000088947 */ /* 0x000fea0003800000 */
[----:B------:R1:W5:Y:S01]  /*1110*/  LD.E R2, desc[UR36][R2.64] ;  /* 0x0000002402027980 */ /* 0x000362000c101900 */
[----:B------:R-:W-:Y:S05]  /*1120*/  BRA `(.L_x_12) ;  /* 0x0000000000247947 */ /* 0x000fea0003800000 */
.L_x_11:
[----:B------:R-:W-:Y:S02]  /*1130*/  ULDC.64 UR4, c[0x0][0x588] ;  /* 0x0001620000047ab9 */ /* 0x000fe40000000a00 */
[----:B------:R-:W-:-:S04]  /*1140*/  ISETP.NE.U32.AND P0, PT, RZ, UR4, PT ;  /* 0x00000004ff007c0c */ /* 0x000fc8000bf05070 */
[----:B------:R-:W-:-:S13]  /*1150*/  ISETP.NE.AND.EX P0, PT, RZ, UR5, PT, P0 ;  /* 0x00000005ff007c0c */ /* 0x000fda000bf05300 */
[----:B------:R-:W-:Y:S05]  /*1160*/  @!P0 BRA `(.L_x_13) ;  /* 0x00000000000c8947 */ /* 0x000fea0003800000 */
[----:B------:R-:W1:Y:S02]  /*1170*/  LDC.64 R2, c[0x0][0x588] ;  /* 0x00016200ff027b82 */ /* 0x000e640000000a00 */
[----:B-1----:R2:W5:Y:S01]  /*1180*/  LDG.E R2, desc[UR36][R2.64] ;  /* 0x0000002402027981 */ /* 0x002562000c1e1900 */
[----:B------:R-:W-:Y:S05]  /*1190*/  BRA `(.L_x_12) ;  /* 0x0000000000087947 */ /* 0x000fea0003800000 */
.L_x_13:
[----:B------:R-:W-:Y:S02]  /*11a0*/  ULDC UR4, c[0x0][0x580] ;  /* 0x0001600000047ab9 */ /* 0x000fe40000000800 */
[----:B------:R-:W-:-:S07]  /*11b0*/  MOV R2, UR4 ;  /* 0x0000000400027c02 */ /* 0x000fce0008000f00 */
.L_x_12:
[----:B------:R-:W-:Y:S02]  /*11c0*/  ULDC.64 UR4, c[0x0][0x5a0] ;  /* 0x0001680000047ab9 */ /* 0x000fe40000000a00 */
[----:B------:R-:W-:-:S04]  /*11d0*/  ISETP.NE.U32.AND P0, PT, RZ, UR4, PT ;  /* 0x00000004ff007c0c */ /* 0x000fc8000bf05070 */
[----:B------:R-:W-:-:S13]  /*11e0*/  ISETP.NE.AND.EX P0, PT, RZ, UR5, PT, P0 ;  /* 0x00000005ff007c0c */ /* 0x000fda000bf05300 */
[----:B------:R-:W-:Y:S05]  /*11f0*/  @!P0 BRA `(.L_x_14) ;  /* 0x00000000001c8947 */ /* 0x000fea0003800000 */
[----:B------:R-:W3:Y:S02]  /*1200*/  LDC.64 R4, c[0x0][0x5a0] ;  /* 0x00016800ff047b82 */ /* 0x000ee40000000a00 */
[----:B---3--:R-:W3:Y:S02]  /*1210*/  LDG.E.64 R4, desc[UR36][R4.64] ;  /* 0x0000002404047981 */ /* 0x008ee4000c1e1b00 */
[----:B---3--:R-:W-:-:S04]  /*1220*/  ISETP.NE.U32.AND P0, PT, R4, RZ, PT ;  /* 0x000000ff0400720c */ /* 0x008fc80003f05070 */
[----:B------:R-:W-:-:S13]  /*1230*/  ISETP.NE.AND.EX P0, PT, R5, RZ, PT, P0 ;  /* 0x000000ff0500720c */ /* 0x000fda0003f05300 */
[----:B------:R-:W-:Y:S05]  /*1240*/  @!P0 BRA `(.L_x_14) ;  /* 0x0000000000088947 */ /* 0x000fea0003800000 */
[----:B------:R3:W5:Y:S01]  /*1250*/  LD.E R16, desc[UR36][R4.64] ;  /* 0x0000002404107980 */ /* 0x000762000c101900 */
[----:B------:R-:W-:Y:S05]  /*1260*/  BRA `(.L_x_15) ;  /* 0x0000000000247947 */ /* 0x000fea0003800000 */
.L_x_14:
[----:B------:R-:W-:Y:S02]  /*1270*/  ULDC.64 UR4, c[0x0][0x590] ;  /* 0x0001640000047ab9 */ /* 0x000fe40000000a00 */
[----:B------:R-:W-:-:S04]  /*1280*/  ISETP.NE.U32.AND P0, PT, RZ, UR4, PT ;  /* 0x00000004ff007c0c */ /* 0x000fc8000bf05070 */
[----:B------:R-:W-:-:S13]  /*1290*/  ISETP.NE.AND.EX P0, PT, RZ, UR5, PT, P0 ;  /* 0x00000005ff007c0c */ /* 0x000fda000bf05300 */
[----:B------:R-:W-:Y:S05]  /*12a0*/  @!P0 BRA `(.L_x_16) ;  /* 0x00000000000c8947 */ /* 0x000fea0003800000 */
[----:B------:R-:W3:Y:S02]  /*12b0*/  LDC.64 R4, c[0x0][0x590] ;  /* 0x00016400ff047b82 */ /* 0x000ee40000000a00 */
[----:B---3--:R4:W5:Y:S01]  /*12c0*/  LDG.E R16, desc[UR36][R4.64] ;  /* 0x0000002404107981 */ /* 0x008962000c1e1900 */
[----:B------:R-:W-:Y:S05]  /*12d0*/  BRA `(.L_x_15) ;  /* 0x0000000000087947 */ /* 0x000fea0003800000 */
.L_x_16:
[----:B------:R-:W-:Y:S02]  /*12e0*/  ULDC UR4, c[0x0][0x584] ;  /* 0x0001610000047ab9 */ /* 0x000fe40000000800 */
[----:B------:R-:W-:-:S07]  /*12f0*/  IMAD.U32 R16, RZ, RZ, UR4 ;  /* 0x00000004ff107e24 */ /* 0x000fce000f8e00ff */
.L_x_15:
[----:B------:R-:W-:-:S13]  /*1300*/  LOP3.LUT P0, RZ, R0, 0xff, RZ, 0xc0, !PT ;  /* 0x000000ff00ff7812 */ /* 0x000fda000780c0ff */
[----:B------:R-:W-:Y:S05]  /*1310*/  @!P0 EXIT ;  /* 0x000000000000894d */ /* 0x000fea0003800000 */
[----:B------:R-:W-:Y:S01]  /*1320*/  ULDC UR4, c[0x0][0x28c] ;  /* 0x0000a30000047ab9 */ /* 0x000fe20000000800 */
[----:B------:R-:W-:Y:S01]  /*1330*/  UMOV UR38, URZ ;  /* 0x0000003f00267c82 */ /* 0x000fe20008000000 */
[----:B------:R-:W-:Y:S01]  /*1340*/  UIADD3 UR4, UR4, 0x3f, URZ ;  /* 0x0000003f04047890 */ /* 0x000fe2000fffe03f */
[----:B------:R-:W-:-:S03]  /*1350*/  UMOV UR39, URZ ;  /* 0x0000003f00277c82 */ /* 0x000fc60008000000 */
[----:B------:R-:W-:-:S04]  /*1360*/  USHF.R.S32.HI UR5, URZ, 0x1f, UR4 ;  /* 0x0000001f3f057899 */ /* 0x000fc80008011404 */
[----:B------:R-:W-:-:S04]  /*1370*/  ULEA.HI UR5, UR5, UR4, URZ, 0x6 ;  /* 0x0000000405057291 */ /* 0x000fc8000f8f303f */
[----:B------:R-:W-:-:S12]  /*1380*/  USHF.R.S32.HI UR44, URZ, 0x6, UR5 ;  /* 0x000000063f2c7899 */ /* 0x000fd80008011405 */
.L_x_546:
[----:B------:R-:W0:Y:S01]  /*1390*/  S2R R0, SR_TID.X ;  /* 0x0000000000007919 */ /* 0x000e220000002100 */
[----:B-1----:R-:W1:Y:S01]  /*13a0*/  S2UR UR7, SR_CgaCtaId ;  /* 0x00000000000779c3 */ /* 0x002e620000008800 */
[----:B------:R-:W-:Y:S02]  /*13b0*/  UMOV UR6, 0x400 ;  /* 0x0000040000067882 */ /* 0x000fe40000000000 */
[----:B-1----:R-:W-:Y:S01]  /*13c0*/  ULEA UR6, UR7, UR6, 0x18 ;  /* 0x0000000607067291 */ /* 0x002fe2000f8ec03f */
[----:B0-----:R-:W-:-:S04]  /*13d0*/  LOP3.LUT R0, R0, 0x80, RZ, 0xc0, !PT ;  /* 0x0000008000007812 */ /* 0x001fc800078ec0ff */
[----:B------:R-:W-:-:S06]  /*13e0*/  SHF.R.U32.HI R0, RZ, 0x7, R0 ;  /* 0x00000007ff007819 */ /* 0x000fcc0000011600 */
[----:B------:R-:W0:Y:S02]  /*13f0*/  SHFL.IDX PT, R0, R0, RZ, 0x1f ;  /* 0x00001fff00007589 */ /* 0x000e2400000e0000 */
[----:B0-----:R-:W-:-:S13]  /*1400*/  R2UR UR4, R0 ;  /* 0x00000000000472ca */ /* 0x001fda00000e0000 */
[----:B------:R-:W-:-:S04]  /*1410*/  ULEA.HI UR5, UR4, UR4, URZ, 0x1 ;  /* 0x0000000404057291 */ /* 0x000fc8000f8f083f */
[----:B------:R-:W-:-:S04]  /*1420*/  ULOP3.LUT UR5, UR5, 0x7fffe, URZ, 0xc0, !UPT ;  /* 0x0007fffe05057892 */ /* 0x000fc8000f8ec03f */
[----:B------:R-:W-:-:S03]  /*1430*/  UIADD3 UR5, UR4, -UR5, URZ ;  /* 0x8000000504057290 */ /* 0x000fc6000fffe03f */
[----:B------:R-:W-:Y:S01]  /*1440*/  ULDC UR4, c[0x0][0x28c] ;  /* 0x0000a30000047ab9 */ /* 0x000fe20000000800 */
[----:B------:R-:W-:Y:S01]  /*1450*/  ULEA UR5, UR5, UR6, 0xd ;  /* 0x0000000605057291 */ /* 0x000fe2000f8e683f */
[----:B------:R-:W-:-:S03]  /*1460*/  ISETP.LT.AND P0, PT, RZ, UR4, PT ;  /* 0x00000004ff007c0c */ /* 0x000fc6000bf01270 */
[----:B------:R-:W-:-:S04]  /*1470*/  UIADD3 UR5, UR5, 0x100, URZ ;  /* 0x0000010005057890 */ /* 0x000fc8000fffe03f */
[----:B------:R-:W-:-:S04]  /*1480*/  USHF.R.U32.HI UR5, URZ, 0x4, UR5 ;  /* 0x000000043f057899 */ /* 0x000fc80008011605 */
[----:B------:R-:W-:Y:S02]  /*1490*/  ULOP3.LUT UR46, UR5, 0x3fff, URZ, 0xc0, !UPT ;  /* 0x00003fff052e7892 */ /* 0x000fe4000f8ec03f */
[----:B---3--:R-:W-:Y:S10]  /*14a0*/  @P0 BRA `(.L_x_17) ;  /* 0x0000000000400947 */ /* 0x008ff40003800000 */
[----:B------:R-:W-:Y:S01]  /*14b0*/  MOV R0, 0x0 ;  /* 0x0000000000007802 */ /* 0x000fe20000000f00 */
[----:B------:R-:W-:Y:S01]  /*14c0*/  ULDC.64 UR4, c[0x4][0x68] ;  /* 0x01001a0000047ab9 */ /* 0x000fe20000000a00 */
[----:B------:R-:W-:Y:S01]  /*14d0*/  ULDC.64 UR6, c[0x4][0x8] ;  /* 0x0100020000067ab9 */ /* 0x000fe20000000a00 */
[----:B---34-:R-:W-:Y:S01]  /*14e0*/  IMAD.U32 R4, RZ, RZ, UR4 ;  /* 0x00000004ff047e24 */ /* 0x018fe2000f8e00ff */
[----:B------:R0:W1:Y:S01]  /*14f0*/  LDC.64 R14, c[0x4][R0] ;  /* 0x01000000000e7b82 */ /* 0x0000620000000a00 */
[----:B------:R-:W-:Y:S01]  /*1500*/  IMAD.U32 R5, RZ, RZ, UR5 ;  /* 0x00000005ff057e24 */ /* 0x000fe2000f8e00ff */
[----:B------:R-:W-:Y:S01]  /*1510*/  ULDC.64 UR4, c[0x4][0x70] ;  /* 0x01001c0000047ab9 */ /* 0x000fe20000000a00 */
[----:B------:R-:W-:Y:S01]  /*1520*/  IMAD.U32 R10, RZ, RZ, UR6 ;  /* 0x00000006ff0a7e24 */ /* 0x000fe2000f8e00ff */
[----:B------:R-:W-:Y:S01]  /*1530*/  MOV R6, UR4 ;  /* 0x0000000400067c02 */ /* 0x000fe20008000f00 */
[----:B------:R-:W-:Y:S01]  /*1540*/  IMAD.U32 R7, RZ, RZ, UR5 ;  /* 0x00000005ff077e24 */ /* 0x000fe2000f8e00ff */
[----:B------:R-:W-:Y:S01]  /*1550*/  MOV R8, 0x1e1 ;  /* 0x000001e100087802 */ /* 0x000fe20000000f00 */
[----:B------:R-:W-:-:S02]  /*1560*/  IMAD.U32 R11, RZ, RZ, UR7 ;  /* 0x00000007ff0b7e24 */ /* 0x000fc4000f8e00ff */
[----:B------:R-:W-:Y:S02]  /*1570*/  IMAD.MOV.U32 R12, RZ, RZ, 0x1 ;  /* 0x00000001ff0c7424 */ /* 0x000fe400078e00ff */
[----:B0-----:R-:W-:-:S07]  /*1580*/  IMAD.MOV.U32 R13, RZ, RZ, RZ ;  /* 0x000000ffff0d7224 */ /* 0x001fce00078e00ff */
[----:B------:R-:W-:-:S07]  /*1590*/  LEPC R20, `(.L_x_17) ;  /* 0x000000001014794e */ /* 0x000fce0000000000 */
[----:B-12--5:R-:W-:Y:S05]  /*15a0*/  CALL.ABS.NOINC R14 ;  /* 0x000000000e007343 */ /* 0x026fea0003c00000 */
.L_x_17:
[----:B------:R-:W-:-:S06]  /*15b0*/  ULOP3.LUT UR4, UR40, 0x1, URZ, 0xfc, !UPT ;  /* 0x0000000128047892 */ /* 0x000fcc000f8efc3f */
[----:B------:R-:W-:-:S05]  /*15c0*/  IMAD.U32 R0, RZ, RZ, UR4 ;  /* 0x00000004ff007e24 */ /* 0x000fca000f8e00ff */
[----:B------:R-:W-:-:S13]  /*15d0*/  ISETP.NE.AND P0, PT, R0, 0x3, PT ;  /* 0x000000030000780c */ /* 0x000fda0003f05270 */
[----:B------:R-:W-:Y:S05]  /*15e0*/  @!P0 BRA `(.L_x_18) ;  /* 0x0000000000048947 */ /* 0x000fea0003800000 */
[----:B------:R-:W-:Y:S01]  /*15f0*/  BPT.TRAP 0x1 ;  /* 0x000000040000795c */ /* 0x000fe20000300000 */
.L_x_18:
[----:B------:R-:W0:Y:S01]  /*1600*/  S2UR UR5, SR_CgaCtaId ;  /* 0x00000000000579c3 */ /* 0x000e220000008800 */
[----:B------:R-:W-:Y:S01]  /*1610*/  UMOV UR4, 0x400 ;  /* 0x0000040000047882 */ /* 0x000fe20000000000 */
[----:B---34-:R-:W-:Y:S01]  /*1620*/  MOV R5, UR39 ;  /* 0x0000002700057c02 */ /* 0x018fe20008000f00 */
[----:B--2---:R-:W-:-:S05]  /*1630*/  IMAD.U32 R3, RZ, RZ, UR38 ;  /* 0x00000026ff037e24 */ /* 0x004fca000f8e00ff */
[----:B------:R-:W-:Y:S01]  /*1640*/  SHF.L.U32 R3, R3, 0x1f, RZ ;  /* 0x0000001f03037819 */ /* 0x000fe200000006ff */
[----:B0-----:R-:W-:-:S06]  /*1650*/  ULEA UR4, UR5, UR4, 0x18 ;  /* 0x0000000405047291 */ /* 0x001fcc000f8ec03f */
[----:B------:R-:W-:-:S04]  /*1660*/  IMAD.U32 R0, RZ, RZ, UR4 ;  /* 0x00000004ff007e24 */ /* 0x000fc8000f8e00ff */
[----:B------:R-:W-:-:S04]  /*1670*/  IMAD R4, R5, 0x8, R0 ;  /* 0x0000000805047824 */ /* 0x000fc800078e0200 */
[----:B------:R0:W1:Y:S01]  /*1680*/  SYNCS.PHASECHK.TRANS64.TRYWAIT P1, [R4+URZ], R3 ;  /* 0x00000003040075a7 */ /* 0x000062000802017f */
[----:B------:R-:W-:Y:S05]  /*1690*/  @!P0 BRA `(.L_x_19) ;  /* 0x0000000000048947 */ /* 0x000fea0003800000 */
[----:B------:R-:W-:Y:S01]  /*16a0*/  BPT.TRAP 0x1 ;  /* 0x000000040000795c */ /* 0x000fe20000300000 */
.L_x_19:
[----:B-1----:R-:W-:Y:S05]  /*16b0*/  @P1 BRA `(.L_x_20) ;  /* 0x0000000000081947 */ /* 0x002fea0003800000 */
[----:B------:R-:W1:Y:S02]  /*16c0*/  SYNCS.PHASECHK.TRANS64.TRYWAIT P1, [R4+URZ], R3 ;  /* 0x00000003040075a7 */ /* 0x000e64000802017f */
[----:B-1----:R-:W-:Y:S05]  /*16d0*/  @!P1 BRA `(.L_x_21) ;  /* 0x000001a000a49947 */ /* 0x002fea0003800000 */
.L_x_20:
[----:B------:R-:W-:-:S04]  /*16e0*/  UISETP.LT.AND UP0, UPT, UR44, 0x1, UPT ;  /* 0x000000012c00788c */ /* 0x000fc8000bf01270 */
[----:B------:R-:W-:-:S06]  /*16f0*/  USEL UR4, UR44, 0x1, UP0 ;  /* 0x000000012c047887 */ /* 0x000fcc0008000000 */
[----:B01----:R-:W-:Y:S01]  /*1700*/  MOV R3, UR4 ;  /* 0x0000000400037c02 */ /* 0x003fe20008000f00 */
[----:B------:R-:W-:Y:S05]  /*1710*/  WARPSYNC.ALL ;  /* 0x0000000000007948 */ /* 0x000fea0003800000 */
[----:B------:R-:W-:-:S04]  /*1720*/  IADD3 R3, -R3, UR44, RZ ;  /* 0x0000002c03037c10 */ /* 0x000fc8000fffe1ff */
[----:B------:R-:W-:Y:S02]  /*1730*/  ISETP.GE.AND P1, PT, R3, 0x1, PT ;  /* 0x000000010300780c */ /* 0x000fe40003f26270 */
[----:B------:R-:W-:Y:S01]  /*1740*/  R2UR UR4, R0 ;  /* 0x00000000000472ca */ /* 0x000fe200000e0000 */
[----:B------:R-:W-:Y:S01]  /*1750*/  WARPGROUP.ARRIVE ;  /* 0x00000000000079c5 */ /* 0x000fe20000000000 */
[----:B------:R-:W-:Y:S01]  /*1760*/  UMOV UR9, 0x40000040 ;  /* 0x4000004000097882 */ /* 0x000fe20000000000 */
[----:B------:R-:W-:Y:S01]  /*1770*/  UMOV UR11, 0x40000040 ;  /* 0x40000040000b7882 */ /* 0x000fe20000000000 */
[----:B------:R-:W-:Y:S04]  /*1780*/  STL [R1+0x2c8], R17 ;  /* 0x0002c81101007387 */ /* 0x000fe80000100800 */
[----:B-----5:R-:W-:Y:S04]  /*1790*/  STL [R1+0x2c4], R16 ;  /* 0x0002c41001007387 */ /* 0x020fe80000100800 */
[----:B------:R0:W-:Y:S01]  /*17a0*/  STL [R1+0x2c0], R3 ;  /* 0x0002c00301007387 */ /* 0x0001e20000100800 */
[----:B------:R-:W-:-:S03]  /*17b0*/  UIADD3 UR4, UR4, 0x18100, URZ ;  /* 0x0001810004047890 */ /* 0x000fc6000fffe03f */
[----:B------:R1:W-:Y:S01]  /*17c0*/  STL [R1+0x2bc], R2 ;  /* 0x0002bc0201007387 */ /* 0x0003e20000100800 */
[----:B------:R-:W-:-:S03]  /*17d0*/  USHF.R.U32.HI UR4, URZ, 0x4, UR4 ;  /* 0x000000043f047899 */ /* 0x000fc60008011604 */
[----:B------:R2:W-:Y:S01]  /*17e0*/  STL [R1+0x2cc], R0 ;  /* 0x0002cc0001007387 */ /* 0x0005e20000100800 */
[----:B------:R-:W-:Y:S02]  /*17f0*/  ULOP3.LUT UR5, UR4, 0x3fff, URZ, 0xc0, !UPT ;  /* 0x00003fff04057892 */ /* 0x000fe4000f8ec03f */
[----:B------:R-:W-:Y:S02]  /*1800*/  ULOP3.LUT UR4, UR46, 0x10000, URZ, 0xfc, !UPT ;  /* 0x000100002e047892 */ /* 0x000fe4000f8efc3f */
[----:B------:R-:W-:Y:S02]  /*1810*/  ULOP3.LUT UR5, UR5, 0x10000, URZ, 0xfc, !UPT ;  /* 0x0001000005057892 */ /* 0x000fe4000f8efc3f */
[----:B------:R-:W-:Y:S02]  /*1820*/  ULEA UR6, UR39, UR4, 0xb ;  /* 0x0000000427067291 */ /* 0x000fe4000f8e583f */
[----:B------:R-:W-:-:S05]  /*1830*/  ULEA UR7, UR39, UR5, 0xb ;  /* 0x0000000527077291 */ /* 0x000fca000f8e583f */
[----:B------:R-:W-:Y:S02]  /*1840*/  UMOV UR8, UR6 ;  /* 0x0000000600087c82 */ /* 0x000fe40008000000 */
[----:B------:R-:W-:Y:S02]  /*1850*/  UMOV UR10, UR7 ;  /* 0x00000007000a7c82 */ /* 0x000fe40008000000 */
[----:B------:R-:W-:Y:S01]  /*1860*/  HGMMA.64x256x16.F32 R24, gdesc[UR8], RZ, !UPT, gsb0 ;  /* 0x03e00000081879f0 */ /* 0x000fe2000c0008ff */
[----:B------:R-:W-:Y:S01]  /*1870*/  UIADD3 UR8, UR6, 0x400, URZ ;  /* 0x0000040006087890 */ /* 0x000fe2000fffe03f */
[----:B------:R-:W-:Y:S01]  /*1880*/  UMOV UR9, 0x40000040 ;  /* 0x4000004000097882 */ /* 0x000fe20000000000 */
[----:B------:R-:W-:Y:S02]  /*1890*/  WARPGROUP.DEPBAR.LE gsb0, 0x0 ;  /* 0x00008000000079c5 */ /* 0x000fe40000010000 */
[----:B------:R-:W-:Y:S01]  /*18a0*/  STL.64 [R1], R24 ;  /* 0x0000001801007387 */ /* 0x000fe20000100a00 */
[----:B------:R-:W-:Y:S01]  /*18b0*/  IMAD.MOV.U32 R235, RZ, RZ, R46 ;  /* 0x000000ffffeb7224 */ /* 0x000fe200078e002e */
[----:B------:R-:W-:Y:S01]  /*18c0*/  MOV R232, R49 ;  /* 0x0000003100e87202 */ /* 0x000fe20000000f00 */
[----:B------:R-:W-:Y:S01]  /*18d0*/  IMAD.MOV.U32 R234, RZ, RZ, R47 ;  /* 0x000000ffffea7224 */ /* 0x000fe200078e002f */
[----:B------:R-:W-:Y:S01]  /*18e0*/  STL.64 [R1+0x8], R26 ;  /* 0x0000081a01007387 */ /* 0x000fe20000100a00 */
        /* <DEDUP_REMOVED lines=65> */
[----:B0-----:R-:W-:Y:S01]  /*1d00*/  MOV R3, R149 ;  /* 0x0000009500037202 */ /* 0x001fe20000000f00 */
[----:B------:R-:W-:Y:S01]  /*1d10*/  IMAD.MOV.U32 R176, RZ, RZ, R92 ;  /* 0x000000ffffb07224 */ /* 0x000fe200078e005c */
[----:B------:R0:W-:Y:S01]  /*1d20*/  STL.64 [R1+0x50], R44 ;  /* 0x0000502c01007387 */ /* 0x0001e20000100a00 */
[----:B------:R-:W-:-:S02]  /*1d30*/  IMAD.MOV.U32 R178, RZ, RZ, R94 ;  /* 0x000000ffffb27224 */ /* 0x000fc400078e005e */
[----:B------:R-:W-:Y:S01]  /*1d40*/  IMAD.MOV.U32 R179, RZ, RZ, R95 ;  /* 0x000000ffffb37224 */ /* 0x000fe200078e005f */
[----:B------:R-:W-:Y:S01]  /*1d50*/  STL [R1+0x580], R152 ;  /* 0x0005809801007387 */ /* 0x000fe20000100800 */
[----:B------:R-:W-:Y:S02]  /*1d60*/  IMAD.MOV.U32 R180, RZ, RZ, R96 ;  /* 0x000000ffffb47224 */ /* 0x000fe400078e0060 */
[----:B------:R-:W-:Y:S02]  /*1d70*/  IMAD.MOV.U32 R182, RZ, RZ, R98 ;  /* 0x000000ffffb67224 */ /* 0x000fe400078e0062 */
[----:B------:R-:W-:Y:S02]  /*1d80*/  IMAD.MOV.U32 R183, RZ, RZ, R99 ;  /* 0x000000ffffb77224 */ /* 0x000fe400078e0063 */
[----:B------:R-:W-:Y:S02]  /*1d90*/  IMAD.MOV.U32 R184, RZ, RZ, R100 ;  /* 0x000000ffffb87224 */ /* 0x000fe400078e0064 */
[----:B------:R-:W-:-:S02]  /*1da0*/  IMAD.MOV.U32 R186, RZ, RZ, R102 ;  /* 0x000000ffffba7224 */ /* 0x000fc400078e0066 */
[----:B------:R-:W-:Y:S02]  /*1db0*/  IMAD.MOV.U32 R187, RZ, RZ, R103 ;  /* 0x000000ffffbb7224 */ /* 0x000fe400078e0067 */
        /* <DEDUP_REMOVED lines=34> */
[----:B-1----:R-:W-:-:S02]  /*1fe0*/  IMAD.MOV.U32 R2, RZ, RZ, R150 ;  /* 0x000000ffff027224 */ /* 0x002fc400078e0096 */
[----:B--2---:R-:W-:Y:S02]  /*1ff0*/  IMAD.MOV.U32 R0, RZ, RZ, R151 ;  /* 0x000000ffff007224 */ /* 0x004fe400078e0097 */
[----:B0-----:R-:W-:-:S06]  /*2000*/  WARPGROUP.ARRIVE ;  /* 0x00000000000079c5 */ /* 0x001fcc0000000000 */
[----:B------:R-:W-:Y:S03]  /*2010*/  HGMMA.64x256x16.F32 R24, gdesc[UR8], RZ, !UPT, gsb0 ;  /* 0x03e00000081879f0 */ /* 0x000fe6000c0008ff */
[----:B------:R-:W-:Y:S02]  /*2020*/  WARPGROUP.DEPBAR.LE gsb0, 0x0 ;  /* 0x00008000000079c5 */ /* 0x000fe40000010000 */
[----:B------:R-:W-:Y:S04]  /*2030*/  STL.64 [R1+0x578], R150 ;  /* 0x0005789601007387 */ /* 0x000fe80000100a00 */
        /* <DEDUP_REMOVED lines=20> */
[----:B------:R0:W-:Y:S04]  /*2180*/  STL.64 [R1+0x4d0], R108 ;  /* 0x0004d06c01007387 */ /* 0x0001e80000100a00 */
[----:B0-----:R-:W2:Y:S04]  /*2190*/  LDL.LU R108, [R1] ;  /* 0x00000000016c7983 */ /* 0x001ea80000300800 */
[----:B------:R-:W2:Y:S04]  /*21a0*/  LDL.LU R109, [R1+0x4] ;  /* 0x00000400016d7983 */ /* 0x000ea80000300800 */
        /* <DEDUP_REMOVED lines=19> */
[----:B------:R-:W2:Y:S01]  /*22e0*/  LDL.LU R129, [R1+0x54] ;  /* 0x0000540001817983 */ /* 0x000ea20000300800 */
        /* <DEDUP_REMOVED lines=21> */
[----:B------:R-:W-:Y:S01]  /*2440*/  UIADD3 UR8, UR6, 0x2, URZ ;  /* 0x0000000206087890 */ /* 0x000fe2000fffe03f */
[----:B------:R-:W-:Y:S01]  /*2450*/  IMAD.MOV.U32 R145, RZ, RZ, R220 ;  /* 0x000000ffff917224 */ /* 0x000fe200078e00dc */
[----:B------:R-:W-:Y:S01]  /*2460*/  UIADD3 UR10, UR7, 0x2, URZ ;  /* 0x00000002070a7890 */ /* 0x000fe2000fffe03f */
[----:B------:R-:W-:Y:S01]  /*2470*/  IMAD.MOV.U32 R146, RZ, RZ, R219 ;  /* 0x000000ffff927224 */ /* 0x000fe200078e00db */
[----:B------:R-:W-:Y:S01]  /*2480*/  MOV R219, R17 ;  /* 0x0000001100db7202 */ /* 0x000fe20000000f00 */
[----:B------:R-:W-:Y:S01]  /*2490*/  IMAD.MOV.U32 R148, RZ, RZ, R217 ;  /* 0x000000ffff947224 */ /* 0x000fe200078e00d9 */
[----:B------:R-:W-:Y:S01]  /*24a0*/  UMOV UR9, 0x40000040 ;  /* 0x4000004000097882 */ /* 0x000fe20000000000 */
[----:B------:R-:W-:Y:S01]  /*24b0*/  IMAD.MOV.U32 R149, RZ, RZ, R216 ;  /* 0x000000ffff957224 */ /* 0x000fe200078e00d8 */
[----:B------:R-:W-:Y:S01]  /*24c0*/  UMOV UR11, 0x40000040 ;  /* 0x40000040000b7882 */ /* 0x000fe20000000000 */
[----:B------:R-:W-:Y:S01]  /*24d0*/  IMAD.MOV.U32 R150, RZ, RZ, R215 ;  /* 0x000000ffff967224 */ /* 0x000fe200078e00d7 */
[----:B------:R-:W-:Y:S01]  /*24e0*/  MOV R215, R21 ;  /* 0x0000001500d77202 */ /* 0x000fe20000000f00 */
        /* <DEDUP_REMOVED lines=17> */
[----:B------:R-:W-:-:S06]  /*2600*/  IMAD.MOV.U32 R234, RZ, RZ, R2 ;  /* 0x000000ffffea7224 */ /* 0x000fcc00078e0002 */
[----:B--2---:R-:W-:-:S06]  /*2610*/  WARPGROUP.ARRIVE ;  /* 0x00000000000079c5 */ /* 0x004fcc0000000000 */
[----:B------:R-:W-:Y:S03]  /*2620*/  HGMMA.64x256x16.F32 R108, gdesc[UR8], R108, gsb0 ;  /* 0x03e00000086c79f0 */ /* 0x000fe6000800086c */
[----:B------:R-:W-:Y:S02]  /*2630*/  WARPGROUP.DEPBAR.LE gsb0, 0x0 ;  /* 0x00008000000079c5 */ /* 0x000fe40000010000 */
[----:B------:R-:W-:Y:S04]  /*2640*/  STL.64 [R1], R108 ;  /* 0x0000006c01007387 */ /* 0x000fe80000100a00 */
        /* <DEDUP_REMOVED lines=63> */
[----:B0-----:R-:W2:Y:S04]  /*2a40*/  LDL.LU R152, [R1+0x580] ;  /* 0x0005800001987983 */ /* 0x001ea80000300800 */
[----:B------:R-:W3:Y:S04]  /*2a50*/  LDL.LU.64 R150, [R1+0x578] ;  /* 0x0005780001967983 */ /* 0x000ee80000300a00 */
        /* <DEDUP_REMOVED lines=20> */
[----:B------:R-:W3:Y:S01]  /*2ba0*/  LDL.LU.64 R108, [R1+0x4d0] ;  /* 0x0004d000016c7983 */ /* 0x000ee20000300a00 */
[----:B------:R-:W-:Y:S01]  /*2bb0*/  UIADD3 UR8, UR6, 0x402, URZ ;  /* 0x0000040206087890 */ /* 0x000fe2000fffe03f */
[----:B------:R-:W-:Y:S01]  /*2bc0*/  UMOV UR9, 0x40000040 ;  /* 0x4000004000097882 */ /* 0x000fe20000000000 */
[----:B---3--:R-:W-:-:S07]  /*2bd0*/  WARPGROUP.ARRIVE ;  /* 0x00000000000079c5 */ /* 0x008fce0000000000 */
[----:B------:R-:W-:Y:S03]  /*2be0*/  HGMMA.64x256x16.F32 R24, gdesc[UR8], R24, gsb0 ;  /* 0x03e00000081879f0 */ /* 0x000fe60008000818 */
        /* <DEDUP_REMOVED lines=65> */
[----:B0-----:R-:W3:Y:S04]  /*3000*/  LDL.LU.64 R24, [R1] ;  /* 0x0000000001187983 */ /* 0x001ee80000300a00 */
        /* <DEDUP_REMOVED lines=63> */
[----:B------:R-:W-:-:S02]  /*3400*/  UIADD3 UR8, UR6, 0x4, URZ ;  /* 0x0000000406087890 */ /* 0x000fc4000fffe03f */
[----:B------:R-:W-:Y:S01]  /*3410*/  UIADD3 UR10, UR7, 0x4, URZ ;  /* 0x00000004070a7890 */ /* 0x000fe2000fffe03f */
[----:B------:R-:W-:Y:S01]  /*3420*/  UMOV UR9, 0x40000040 ;  /* 0x4000004000097882 */ /* 0x000fe20000000000 */
[----:B------:R-:W-:Y:S01]  /*3430*/  UMOV UR11, 0x40000040 ;  /* 0x40000040000b7882 */ /* 0x000fe20000000000 */
[----:B---3--:R-:W-:-:S06]  /*3440*/  WARPGROUP.ARRIVE ;  /* 0x00000000000079c5 */ /* 0x008fcc0000000000 */
[----:B------:R-:W-:Y:S03]  /*3450*/  HGMMA.64x256x16.F32 R24, gdesc[UR8], R24, gsb0 ;  /* 0x03e00000081879f0 */ /* 0x000fe60008000818 */
        /* <DEDUP_REMOVED lines=41> */
[----:B------:R0:W-:Y:S01]  /*36f0*/  STL.64 [R1+0x50], R44 ;  /* 0x0000502c01007387 */ /* 0x0001e20000100a00 */
[----:B------:R-:W-:Y:S01]  /*3700*/  IMAD.MOV.U32 R208, RZ, RZ, R124 ;  /* 0x000000ffffd07224 */ /* 0x000fe200078e007c */
[----:B------:R-:W-:Y:S01]  /*3710*/  MOV R193, R109 ;  /* 0x0000006d00c17202 */ /* 0x000fe20000000f00 */
[----:B------:R-:W-:Y:S01]  /*3720*/  IMAD.MOV.U32 R206, RZ, RZ, R122 ;  /* 0x000000ffffce7224 */ /* 0x000fe200078e007a */
[----:B------:R-:W3:Y:S01]  /*3730*/  LDL.LU.64 R150, [R1+0x4c8] ;  /* 0x0004c80001967983 */ /* 0x000ee20000300a00 */
        /* <DEDUP_REMOVED lines=60> */
[----:B------:R-:W-:-:S02]  /*3b00*/  IMAD.MOV.U32 R167, RZ, RZ, R83 ;  /* 0x000000ffffa77224 */ /* 0x000fc400078e0053 */
[----:B------:R-:W-:Y:S01]  /*3b10*/  IMAD.MOV.U32 R164, RZ, RZ, R80 ;  /* 0x000000ffffa47224 */ /* 0x000fe200078e0050 */
[----:B------:R-:W3:Y:S01]  /*3b20*/  LDL.LU.64 R118, [R1+0x448] ;  /* 0x0004480001767983 */ /* 0x000ee20000300a00 */
[----:B------:R-:W-:Y:S02]  /*3b30*/  IMAD.MOV.U32 R162, RZ, RZ, R78 ;  /* 0x000000ffffa27224 */ /* 0x000fe400078e004e */
[----:B------:R-:W-:Y:S01]  /*3b40*/  IMAD.MOV.U32 R163, RZ, RZ, R79 ;  /* 0x000000ffffa37224 */ /* 0x000fe200078e004f */
[----:B------:R-:W3:Y:S01]  /*3b50*/  LDL.LU.64 R116, [R1+0x440] ;  /* 0x0004400001747983 */ /* 0x000ee20000300a00 */
[----:B------:R-:W-:Y:S02]  /*3b60*/  IMAD.MOV.U32 R160, RZ, RZ, R76 ;  /* 0x000000ffffa07224 */ /* 0x000fe400078e004c */
        /* <DEDUP_REMOVED lines=58> */
[----:B0-----:R-:W3:Y:S04]  /*3f10*/  LDL.LU.64 R44, [R1+0x320] ;  /* 0x00032000012c7983 */ /* 0x001ee80000300a00 */
        /* <DEDUP_REMOVED lines=11> */
[----:B------:R-:W-:-:S02]  /*3fd0*/  UMOV UR9, 0x40000040 ;  /* 0x4000004000097882 */ /* 0x000fc40000000000 */
[----:B--2---:R-:W-:Y:S01]  /*3fe0*/  STL [R1+0x2b8], R152 ;  /* 0x0002b89801007387 */ /* 0x004fe20000100800 */
[----:B---3--:R-:W-:-:S06]  /*3ff0*/  WARPGROUP.ARRIVE ;  /* 0x00000000000079c5 */ /* 0x008fcc0000000000 */
        /* <DEDUP_REMOVED lines=61> */
[----:B------:R-:W-:-:S02]  /*43d0*/  IMAD.MOV.U32 R145, RZ, RZ, R225 ;  /* 0x000000ffff917224 */ /* 0x000fc400078e00e1 */
[----:B------:R-:W-:Y:S01]  /*43e0*/  IMAD.MOV.U32 R146, RZ, RZ, R224 ;  /* 0x000000ffff927224 */ /* 0x000fe200078e00e0 */
[----:B------:R-:W-:Y:S01]  /*43f0*/  MOV R224, R15 ;  /* 0x0000000f00e07202 */ /* 0x000fe20000000f00 */
[----:B------:R-:W-:Y:S02]  /*4400*/  IMAD.MOV.U32 R148, RZ, RZ, R222 ;  /* 0x000000ffff947224 */ /* 0x000fe400078e00de */
[----:B------:R-:W-:Y:S02]  /*4410*/  IMAD.MOV.U32 R149, RZ, RZ, R221 ;  /* 0x000000ffff957224 */ /* 0x000fe400078e00dd */
[----:B------:R-:W-:Y:S01]  /*4420*/  IMAD.MOV.U32 R150, RZ, RZ, R220 ;  /* 0x000000ffff967224 */ /* 0x000fe200078e00dc */
[----:B------:R-:W-:Y:S01]  /*4430*/  MOV R220, R21 ;  /* 0x0000001500dc7202 */ /* 0x000fe20000000f00 */
[----:B------:R-:W-:Y:S02]  /*4440*/  IMAD.MOV.U32 R152, RZ, RZ, R218 ;  /* 0x000000ffff987224 */ /* 0x000fe400078e00da */
[----:B------:R-:W-:-:S02]  /*4450*/  IMAD.MOV.U32 R130, RZ, RZ, R0 ;  /* 0x000000ffff827224 */ /* 0x000fc400078e0000 */
[----:B------:R-:W-:Y:S01]  /*4460*/  IMAD.MOV.U32 R132, RZ, RZ, R16 ;  /* 0x000000ffff847224 */ /* 0x000fe200078e0010 */
[----:B------:R-:W-:Y:S01]  /*4470*/  UIADD3 UR8, UR6, 0x6, URZ ;  /* 0x0000000606087890 */ /* 0x000fe2000fffe03f */
[----:B------:R-:W-:Y:S01]  /*4480*/  IMAD.MOV.U32 R133, RZ, RZ, R3 ;  /* 0x000000ffff857224 */ /* 0x000fe200078e0003 */
[----:B------:R-:W-:Y:S01]  /*4490*/  UIADD3 UR10, UR7, 0x6, URZ ;  /* 0x00000006070a7890 */ /* 0x000fe2000fffe03f */
[----:B------:R-:W-:Y:S01]  /*44a0*/  IMAD.MOV.U32 R134, RZ, RZ, R2 ;  /* 0x000000ffff867224 */ /* 0x000fe200078e0002 */
[----:B------:R-:W-:Y:S01]  /*44b0*/  UMOV UR9, 0x40000040 ;  /* 0x4000004000097882 */ /* 0x000fe20000000000 */
[----:B------:R-:W-:Y:S01]  /*44c0*/  IMAD.MOV.U32 R218, RZ, RZ, R23 ;  /* 0x000000ffffda7224 */ /* 0x000fe200078e0017 */
[----:B------:R-:W-:Y:S01]  /*44d0*/  UMOV UR11, 0x40000040 ;  /* 0x40000040000b7882 */ /* 0x000fe20000000000 */
[----:B------:R-:W-:Y:S01]  /*44e0*/  IMAD.MOV.U32 R219, RZ, RZ, R22 ;  /* 0x000000ffffdb7224 */ /* 0x000fe200078e0016 */
[----:B------:R0:W5:Y:S01]  /*44f0*/  LDL.LU R0, [R1+0x2cc] ;  /* 0x0002cc0001007983 */ /* 0x0001620000300800 */
[----:B------:R-:W-:-:S02]  /*4500*/  IMAD.MOV.U32 R221, RZ, RZ, R20 ;  /* 0x000000ffffdd7224 */ /* 0x000fc400078e0014 */
[----:B------:R-:W-:Y:S01]  /*4510*/  IMAD.MOV.U32 R222, RZ, RZ, R19 ;  /* 0x000000ffffde7224 */ /* 0x000fe200078e0013 */
[----:B------:R0:W5:Y:S01]  /*4520*/  LDL.LU R17, [R1+0x2c8] ;  /* 0x0002c80001117983 */ /* 0x0001620000300800 */
[----:B------:R-:W-:Y:S02]  /*4530*/  IMAD.MOV.U32 R223, RZ, RZ, R18 ;  /* 0x000000ffffdf7224 */ /* 0x000fe400078e0012 */
[----:B------:R-:W-:Y:S01]  /*4540*/  IMAD.MOV.U32 R225, RZ, RZ, R14 ;  /* 0x000000ffffe17224 */ /* 0x000fe200078e000e */
[----:B------:R0:W5:Y:S01]  /*4550*/  LDL.LU R16, [R1+0x2c4] ;  /* 0x0002c40001107983 */ /* 0x0001620000300800 */
[----:B------:R-:W-:Y:S02]  /*4560*/  IMAD.MOV.U32 R226, RZ, RZ, R13 ;  /* 0x000000ffffe27224 */ /* 0x000fe400078e000d */
[----:B------:R-:W-:Y:S01]  /*4570*/  IMAD.MOV.U32 R227, RZ, RZ, R12 ;  /* 0x000000ffffe37224 */ /* 0x000fe200078e000c */
[----:B------:R0:W5:Y:S01]  /*4580*/  LDL.LU R3, [R1+0x2c0] ;  /* 0x0002c00001037983 */ /* 0x0001620000300800 */
[----:B------:R-:W-:-:S02]  /*4590*/  IMAD.MOV.U32 R229, RZ, RZ, R10 ;  /* 0x000000ffffe57224 */ /* 0x000fc400078e000a */
[----:B------:R-:W-:Y:S01]  /*45a0*/  IMAD.MOV.U32 R230, RZ, RZ, R9 ;  /* 0x000000ffffe67224 */ /* 0x000fe200078e0009 */
[----:B------:R0:W5:Y:S01]  /*45b0*/  LDL.LU R2, [R1+0x2bc] ;  /* 0x0002bc0001027983 */ /* 0x0001620000300800 */
        /* <DEDUP_REMOVED lines=71> */
[----:B-1----:R0:W5:Y:S04]  /*4a30*/  LDL.LU R152, [R1+0x2b8] ;  /* 0x0002b80001987983 */ /* 0x0021680000300800 */
[----:B------:R-:W2:Y:S04]  /*4a40*/  LDL.LU.64 R150, [R1+0x2b0] ;  /* 0x0002b00001967983 */ /* 0x000ea80000300a00 */
        /* <DEDUP_REMOVED lines=20> */
[----:B------:R-:W2:Y:S01]  /*4b90*/  LDL.LU.64 R108, [R1+0x208] ;  /* 0x00020800016c7983 */ /* 0x000ea20000300a00 */
[----:B------:R-:W-:Y:S01]  /*4ba0*/  UIADD3 UR8, UR6, 0x406, URZ ;  /* 0x0000040606087890 */ /* 0x000fe2000fffe03f */
[----:B------:R-:W-:Y:S01]  /*4bb0*/  UMOV UR9, 0x40000040 ;  /* 0x4000004000097882 */ /* 0x000fe20000000000 */
[----:B--2---:R-:W-:-:S07]  /*4bc0*/  WARPGROUP.ARRIVE ;  /* 0x00000000000079c5 */ /* 0x004fce0000000000 */
[----:B------:R-:W-:Y:S03]  /*4bd0*/  HGMMA.64x256x16.F32 R24, gdesc[UR8], R24, gsb0 ;  /* 0x03e00000081879f0 */ /* 0x000fe60008000818 */
[----:B------:R-:W-:Y:S02]  /*4be0*/  WARPGROUP.DEPBAR.LE gsb0, 0x0 ;  /* 0x00008000000079c5 */ /* 0x000fe40000010000 */
[----:B0-----:R-:W-:Y:S05]  /*4bf0*/  @!P1 BRA `(.L_x_22) ;  /* 0x0000004000d09947 */ /* 0x001fea0003800000 */
[----:B------:R-:W-:Y:S01]  /*4c00*/  UIADD3 UR7, UR39, 0x1, URZ ;  /* 0x0000000127077890 */ /* 0x000fe2000fffe03f */
[----:B-----5:R-:W-:Y:S01]  /*4c10*/  R2UR UR6, R3 ;  /* 0x00000000030672ca */ /* 0x020fe200000e0000 */
[----:B------:R-:W-:Y:S02]  /*4c20*/  UMOV UR12, UR39 ;  /* 0x00000027000c7c82 */ /* 0x000fe40008000000 */
[----:B------:R-:W-:-:S04]  /*4c30*/  UISETP.NE.AND UP0, UPT, UR7, 0x3, UPT ;  /* 0x000000030700788c */ /* 0x000fc8000bf05270 */
[----:B------:R-:W-:Y:S02]  /*4c40*/  USEL UR8, URZ, 0x1, UP0 ;  /* 0x000000013f087887 */ /* 0x000fe40008000000 */
[----:B------:R-:W-:Y:S02]  /*4c50*/  USEL UR7, UR7, URZ, UP0 ;  /* 0x0000003f07077287 */ /* 0x000fe40008000000 */
[----:B------:R-:W-:-:S06]  /*4c60*/  ULOP3.LUT UR8, UR38, UR8, URZ, 0x3c, !UPT ;  /* 0x0000000826087292 */ /* 0x000fcc000f8e3c3f */
[----:B------:R-:W-:-:S07]  /*4c70*/  MOV R3, UR8 ;  /* 0x0000000800037c02 */ /* 0x000fce0008000f00 */
.L_x_29:
[----:B------:R-:W-:Y:S05]  /*4c80*/  @!P0 BRA `(.L_x_23) ;  /* 0x0000000000048947 */ /* 0x000fea0003800000 */
[----:B------:R-:W-:Y:S01]  /*4c90*/  BPT.TRAP 0x1 ;  /* 0x000000040000795c */ /* 0x000fe20000300000 */
.L_x_23:
[----:B------:R-:W0:Y:S01]  /*4ca0*/  S2UR UR9, SR_CgaCtaId ;  /* 0x00000000000979c3 */ /* 0x000e220000008800 */
[----:B------:R-:W-:Y:S01]  /*4cb0*/  UMOV UR8, 0x400 ;  /* 0x0000040000087882 */ /* 0x000fe20000000000 */
[----:B------:R-:W-:Y:S01]  /*4cc0*/  IMAD.U32 R4, RZ, RZ, UR7 ;  /* 0x00000007ff047e24 */ /* 0x000fe2000f8e00ff */
[----:B------:R-:W-:Y:S01]  /*4cd0*/  SHF.L.U32 R5, R3, 0x1f, RZ ;  /* 0x0000001f03057819 */ /* 0x000fe200000006ff */
[----:B0-----:R-:W-:-:S06]  /*4ce0*/  ULEA UR8, UR9, UR8, 0x18 ;  /* 0x0000000809087291 */ /* 0x001fcc000f8ec03f */
[----:B------:R-:W-:-:S04]  /*4cf0*/  IMAD.U32 R0, RZ, RZ, UR8 ;  /* 0x00000008ff007e24 */ /* 0x000fc8000f8e00ff */
[----:B------:R-:W-:-:S04]  /*4d00*/  IMAD R4, R4, 0x8, R0 ;  /* 0x0000000804047824 */ /* 0x000fc800078e0200 */
[----:B------:R0:W1:Y:S01]  /*4d10*/  SYNCS.PHASECHK.TRANS64.TRYWAIT P1, [R4+URZ], R5 ;  /* 0x00000005040075a7 */ /* 0x000062000802017f */
[----:B------:R-:W-:Y:S05]  /*4d20*/  @!P0 BRA `(.L_x_24) ;  /* 0x0000000000048947 */ /* 0x000fea0003800000 */
[----:B------:R-:W-:Y:S01]  /*4d30*/  BPT.TRAP 0x1 ;  /* 0x000000040000795c */ /* 0x000fe20000300000 */
.L_x_24:
[----:B-1----:R-:W-:Y:S05]  /*4d40*/  @P1 BRA `(.L_x_25) ;  /* 0x0000000000081947 */ /* 0x002fea0003800000 */
[----:B------:R-:W1:Y:S02]  /*4d50*/  SYNCS.PHASECHK.TRANS64.TRYWAIT P1, [R4+URZ], R5 ;  /* 0x00000005040075a7 */ /* 0x000e64000802017f */
[----:B-1----:R-:W-:Y:S05]  /*4d60*/  @!P1 BRA `(.L_x_26) ;  /* 0x0000016c00149947 */ /* 0x002fea0003800000 */
.L_x_25:
        /* <DEDUP_REMOVED lines=64> */
[----:B--2---:R-:W2:Y:S04]  /*5170*/  LDL.LU.64 R24, [R1] ;  /* 0x0000000001187983 */ /* 0x004ea80000300a00 */
        /* <DEDUP_REMOVED lines=63> */
[----:B------:R-:W-:-:S02]  /*5570*/  ULEA UR13, UR7, UR4, 0xb ;  /* 0x00000004070d7291 */ /* 0x000fc4000f8e583f */
[----:B------:R-:W-:Y:S01]  /*5580*/  ULEA UR14, UR7, UR5, 0xb ;  /* 0x00000005070e7291 */ /* 0x000fe2000f8e583f */
[----:B------:R-:W-:Y:S01]  /*5590*/  STL [R1+0x2cc], R17 ;  /* 0x0002cc1101007387 */ /* 0x000fe20000100800 */
[----:B------:R-:W-:Y:S01]  /*55a0*/  UMOV UR9, 0x40000040 ;  /* 0x4000004000097882 */ /* 0x000fe20000000000 */
[----:B------:R-:W-:Y:S02]  /*55b0*/  UMOV UR11, 0x40000040 ;  /* 0x40000040000b7882 */ /* 0x000fe40000000000 */
[----:B------:R-:W-:Y:S01]  /*55c0*/  UMOV UR8, UR13 ;  /* 0x0000000d00087c82 */ /* 0x000fe20008000000 */
[----:B------:R-:W-:Y:S01]  /*55d0*/  STL [R1+0x2c8], R16 ;  /* 0x0002c81001007387 */ /* 0x000fe20000100800 */
[----:B------:R-:W-:-:S03]  /*55e0*/  UMOV UR10, UR14 ;  /* 0x0000000e000a7c82 */ /* 0x000fc60008000000 */
[----:B------:R-:W-:Y:S04]  /*55f0*/  STL [R1+0x2c4], R3 ;  /* 0x0002c40301007387 */ /* 0x000fe80000100800 */
[----:B------:R3:W-:Y:S04]  /*5600*/  STL [R1+0x2c0], R2 ;  /* 0x0002c00201007387 */ /* 0x0007e80000100800 */
[----:B------:R4:W-:Y:S01]  /*5610*/  STL [R1+0x2bc], R0 ;  /* 0x0002bc0001007387 */ /* 0x0009e20000100800 */
[----:B--2---:R-:W-:-:S06]  /*5620*/  WARPGROUP.ARRIVE ;  /* 0x00000000000079c5 */ /* 0x004fcc0000000000 */
[----:B------:R-:W-:Y:S03]  /*5630*/  HGMMA.64x256x16.F32 R24, gdesc[UR8], R24, gsb0 ;  /* 0x03e00000081879f0 */ /* 0x000fe60008000818 */
[----:B------:R-:W-:Y:S02]  /*5640*/  WARPGROUP.DEPBAR.LE gsb0, 0x0 ;  /* 0x00008000000079c5 */ /* 0x000fe40000010000 */
[----:B------:R-:W-:Y:S01]  /*5650*/  STL.64 [R1], R24 ;  /* 0x0000001801007387 */ /* 0x000fe20000100a00 */
[----:B---3--:R-:W-:Y:S01]  /*5660*/  MOV R2, R150 ;  /* 0x0000009600027202 */ /* 0x008fe20000000f00 */
[----:B----4-:R-:W-:Y:S01]  /*5670*/  IMAD.MOV.U32 R0, RZ, RZ, R151 ;  /* 0x000000ffff007224 */ /* 0x010fe200078e0097 */
[----:B01----:R-:W-:Y:S01]  /*5680*/  MOV R5, R147 ;  /* 0x0000009300057202 */ /* 0x003fe20000000f00 */
        /* <DEDUP_REMOVED lines=40> */
[----:B------:R-:W2:Y:S01]  /*5910*/  LDL.LU.64 R150, [R1+0x780] ;  /* 0x0007800001967983 */ /* 0x000ea20000300a00 */
        /* <DEDUP_REMOVED lines=64> */
[----:B------:R-:W-:-:S02]  /*5d20*/  IMAD.MOV.U32 R163, RZ, RZ, R79 ;  /* 0x000000ffffa37224 */ /* 0x000fc400078e004f */
[----:B------:R-:W-:Y:S01]  /*5d30*/  IMAD.MOV.U32 R160, RZ, RZ, R76 ;  /* 0x000000ffffa07224 */ /* 0x000fe200078e004c */
[----:B------:R-:W2:Y:S01]  /*5d40*/  LDL.LU.64 R116, [R1+0x6f8] ;  /* 0x0006f80001747983 */ /* 0x000ea20000300a00 */
[----:B------:R-:W-:Y:S02]  /*5d50*/  IMAD.MOV.U32 R161, RZ, RZ, R77 ;  /* 0x000000ffffa17224 */ /* 0x000fe400078e004d */
[----:B------:R-:W-:Y:S01]  /*5d60*/  IMAD.MOV.U32 R159, RZ, RZ, R75 ;  /* 0x000000ffff9f7224 */ /* 0x000fe200078e004b */
[----:B------:R-:W2:Y:S01]  /*5d70*/  LDL.LU.64 R114, [R1+0x6f0] ;  /* 0x0006f00001727983 */ /* 0x000ea20000300a00 */
[----:B------:R-:W-:Y:S02]  /*5d80*/  IMAD.MOV.U32 R156, RZ, RZ, R72 ;  /* 0x000000ffff9c7224 */ /* 0x000fe400078e0048 */
        /* <DEDUP_REMOVED lines=29> */
[----:B------:R-:W-:-:S03]  /*5f60*/  IMAD.MOV.U32 R234, RZ, RZ, R47 ;  /* 0x000000ffffea7224 */ /* 0x000fc600078e002f */
        /* <DEDUP_REMOVED lines=24> */
[----:B0-----:R-:W2:Y:S04]  /*60f0*/  LDL.LU.64 R44, [R1+0x5d8] ;  /* 0x0005d800012c7983 */ /* 0x001ea80000300a00 */
        /* <DEDUP_REMOVED lines=11> */
[----:B------:R-:W-:-:S02]  /*61b0*/  UMOV UR9, 0x40000040 ;  /* 0x4000004000097882 */ /* 0x000fc40000000000 */
[----:B------:R-:W-:Y:S01]  /*61c0*/  STL [R1+0x580], R152 ;  /* 0x0005809801007387 */ /* 0x000fe20000100800 */
[----:B--2---:R-:W-:-:S06]  /*61d0*/  WARPGROUP.ARRIVE ;  /* 0x00000000000079c5 */ /* 0x004fcc0000000000 */
        /* <DEDUP_REMOVED lines=91> */
[----:B------:R-:W-:Y:S01]  /*6790*/  IMAD.MOV.U32 R235, RZ, RZ, R0 ;  /* 0x000000ffffeb7224 */ /* 0x000fe200078e0000 */
[----:B------:R-:W-:Y:S02]  /*67a0*/  UIADD3 UR8, UR13, 0x2, URZ ;  /* 0x000000020d087890 */ /* 0x000fe4000fffe03f */
[----:B------:R-:W-:Y:S01]  /*67b0*/  UIADD3 UR10, UR14, 0x2, URZ ;  /* 0x000000020e0a7890 */ /* 0x000fe2000fffe03f */
[----:B------:R-:W-:Y:S01]  /*67c0*/  UMOV UR9, 0x40000040 ;  /* 0x4000004000097882 */ /* 0x000fe20000000000 */
[----:B------:R-:W-:Y:S01]  /*67d0*/  UMOV UR11, 0x40000040 ;  /* 0x40000040000b7882 */ /* 0x000fe20000000000 */
        /* <DEDUP_REMOVED lines=236> */
[----:B------:R-:W-:Y:S01]  /*76a0*/  STL.64 [R1+0x30], R36 ;  /* 0x0000302401007387 */ /* 0x000fe20000100a00 */
[----:B------:R-:W-:-:S03]  /*76b0*/  IMAD.MOV.U32 R5, RZ, RZ, R150 ;  /* 0x000000ffff057224 */ /* 0x000fc600078e0096 */
[----:B------:R-:W-:Y:S01]  /*76c0*/  STL.64 [R1+0x38], R38 ;  /* 0x0000382601007387 */ /* 0x000fe20000100a00 */
[----:B------:R-:W-:-:S03]  /*76d0*/  MOV R4, R151 ;  /* 0x0000009700047202 */ /* 0x000fc60000000f00 */
[----:B------:R-:W-:Y:S01]  /*76e0*/  STL.64 [R1+0x40], R40 ;  /* 0x0000402801007387 */ /* 0x000fe20000100a00 */
[----:B------:R-:W-:Y:S01]  /*76f0*/  MOV R7, R148 ;  /* 0x0000009400077202 */ /* 0x000fe20000000f00 */
[----:B------:R-:W-:Y:S02]  /*7700*/  IMAD.MOV.U32 R6, RZ, RZ, R149 ;  /* 0x000000ffff067224 */ /* 0x000fe400078e0095 */
[----:B------:R-:W-:Y:S01]  /*7710*/  STL.64 [R1+0x48], R42 ;  /* 0x0000482a01007387 */ /* 0x000fe20000100a00 */
[----:B------:R-:W-:-:S03]  /*7720*/  IMAD.MOV.U32 R9, RZ, RZ, R146 ;  /* 0x000000ffff097224 */ /* 0x000fc600078e0092 */
[----:B------:R0:W-:Y:S01]  /*7730*/  STL.64 [R1+0x50], R44 ;  /* 0x0000502c01007387 */ /* 0x0001e20000100a00 */
[----:B------:R-:W-:Y:S01]  /*7740*/  IMAD.MOV.U32 R8, RZ, RZ, R147 ;  /* 0x000000ffff087224 */ /* 0x000fe200078e0093 */
[----:B------:R-:W-:Y:S02]  /*7750*/  MOV R10, R145 ;  /* 0x00000091000a7202 */ /* 0x000fe40000000f00 */
[----:B------:R-:W3:Y:S01]  /*7760*/  LDL.LU.64 R150, [R1+0x4c8] ;  /* 0x0004c80001967983 */ /* 0x000ee20000300a00 */
[----:B------:R-:W-:Y:S01]  /*7770*/  IMAD.MOV.U32 R11, RZ, RZ, R144 ;  /* 0x000000ffff0b7224 */ /* 0x000fe200078e0090 */
[----:B------:R-:W-:Y:S02]  /*7780*/  MOV R13, R142 ;  /* 0x0000008e000d7202 */ /* 0x000fe40000000f00 */
[----:B------:R-:W3:Y:S01]  /*7790*/  LDL.LU.64 R148, [R1+0x4c0] ;  /* 0x0004c00001947983 */ /* 0x000ee20000300a00 */
[----:B------:R-:W-:-:S03]  /*77a0*/  IMAD.MOV.U32 R12, RZ, RZ, R143 ;  /* 0x000000ffff0c7224 */ /* 0x000fc600078e008f */
[----:B------:R-:W3:Y:S01]  /*77b0*/  LDL.LU.64 R146, [R1+0x4b8] ;  /* 0x0004b80001927983 */ /* 0x000ee20000300a00 */
[----:B------:R-:W-:Y:S01]  /*77c0*/  IMAD.MOV.U32 R15, RZ, RZ, R140 ;  /* 0x000000ffff0f7224 */ /* 0x000fe200078e008c */
[----:B------:R-:W-:Y:S01]  /*77d0*/  MOV R18, R139 ;  /* 0x0000008b00127202 */ /* 0x000fe20000000f00 */
[----:B------:R-:W-:Y:S01]  /*77e0*/  IMAD.MOV.U32 R14, RZ, RZ, R141 ;  /* 0x000000ffff0e7224 */ /* 0x000fe200078e008d */
        /* <DEDUP_REMOVED lines=350> */
[----:B------:R-:W-:Y:S01]  /*8dd0*/  BPT.TRAP 0x1 ;  /* 0x000000040000795c */ /* 0x000fe20000300000 */
.L_x_27:
[----:B-----5:R-:W-:Y:S01]  /*8de0*/  ISETP.NE.AND P1, PT, R17, RZ, PT ;  /* 0x000000ff1100720c */ /* 0x020fe20003f25270 */
[----:B------:R-:W-:Y:S01]  /*8df0*/  UISETP.GT.U32.AND UP0, UPT, UR40, 0x1, UPT ;  /* 0x000000012800788c */ /* 0x000fe2000bf04070 */
[----:B------:R-:W-:-:S11]  /*8e00*/  MOV R4, UR12 ;  /* 0x0000000c00047c02 */ /* 0x000fd60008000f00 */
[----:B------:R-:W-:-:S04]  /*8e10*/  @P1 IMAD R4, R4, 0x8, R0 ;  /* 0x0000000804041824 */ /* 0x000fc800078e0200 */
[----:B------:R-:W-:-:S05]  /*8e20*/  @P1 VIADD R4, R4, 0x18 ;  /* 0x0000001804041836 */ /* 0x000fca0000000000 */
[----:B------:R-:W-:-:S04]  /*8e30*/  @P1 PRMT R4, R152, 0x654, R4 ;  /* 0x0000065498041816 */ /* 0x000fc80000000004 */
[----:B------:R0:W-:Y:S01]  /*8e40*/  @P1 SYNCS.ARRIVE.TRANS64.RED.A1T0 RZ, [R4+URZ], RZ ;  /* 0x000000ff04ff19a7 */ /* 0x0001e2000810043f */
[----:B------:R-:W-:-:S13]  /*8e50*/  PLOP3.LUT P1, PT, PT, PT, UP0, 0x80, 0x0 ;  /* 0x000000000000781c */ /* 0x000fda0003f2f008 */
[----:B0-----:R-:W-:Y:S05]  /*8e60*/  @P1 BRA `(.L_x_28) ;  /* 0x0000000000041947 */ /* 0x001fea0003800000 */
[----:B------:R-:W-:Y:S01]  /*8e70*/  BPT.TRAP 0x1 ;  /* 0x000000040000795c */ /* 0x000fe20000300000 */
.L_x_28:
[----:B------:R-:W-:Y:S02]  /*8e80*/  UISETP.GT.AND UP2, UPT, UR6, 0x1, UPT ;  /* 0x000000010600788c */ /* 0x000fe4000bf44270 */
[----:B------:R-:W-:Y:S02]  /*8e90*/  UIADD3 UR7, UR7, 0x1, URZ ;  /* 0x0000000107077890 */ /* 0x000fe4000fffe03f */
[----:B------:R-:W-:Y:S02]  /*8ea0*/  UIADD3 UR12, UR12, 0x1, URZ ;  /* 0x000000010c0c7890 */ /* 0x000fe4000fffe03f */
[----:B------:R-:W-:Y:S01]  /*8eb0*/  PLOP3.LUT P1, PT, PT, PT, UP2, 0x80, 0x0 ;  /* 0x000000000000781c */ /* 0x000fe20003f2f028 */
[----:B------:R-:W-:Y:S02]  /*8ec0*/  UISETP.NE.AND UP0, UPT, UR7, 0x3, UPT ;  /* 0x000000030700788c */ /* 0x000fe4000bf05270 */
[----:B------:R-:W-:Y:S02]  /*8ed0*/  UISETP.NE.AND UP1, UPT, UR12, 0x3, UPT ;  /* 0x000000030c00788c */ /* 0x000fe4000bf25270 */
[----:B------:R-:W-:-:S02]  /*8ee0*/  USEL UR8, URZ, 0x1, UP0 ;  /* 0x000000013f087887 */ /* 0x000fc40008000000 */
[----:B------:R-:W-:Y:S02]  /*8ef0*/  UIADD3 UR6, UR6, -0x1, URZ ;  /* 0xffffffff06067890 */ /* 0x000fe4000fffe03f */
[----:B------:R-:W-:Y:S02]  /*8f00*/  USEL UR7, UR7, URZ, UP0 ;  /* 0x0000003f07077287 */ /* 0x000fe40008000000 */
[----:B------:R-:W-:Y:S01]  /*8f10*/  USEL UR12, UR12, URZ, UP1 ;  /* 0x0000003f0c0c7287 */ /* 0x000fe20008800000 */
[----:B------:R-:W-:Y:S01]  /*8f20*/  LOP3.LUT R3, R3, UR8, RZ, 0x3c, !PT ;  /* 0x0000000803037c12 */ /* 0x000fe2000f8e3cff */
[----:B------:R-:W-:Y:S10]  /*8f30*/  @P1 BRA `(.L_x_29) ;  /* 0xffffffbc00501947 */ /* 0x000ff4000383ffff */
.L_x_22:
[----:B-----5:R-:W0:Y:S02]  /*8f40*/  LDC R3, c[0x0][0x28c] ;  /* 0x0000a300ff037b82 */ /* 0x020e240000000800 */
[----:B0-----:R-:W-:-:S13]  /*8f50*/  ISETP.GE.AND P1, PT, R3, 0x1, PT ;  /* 0x000000010300780c */ /* 0x001fda0003f26270 */
[----:B------:R-:W-:Y:S05]  /*8f60*/  @!P1 BRA `(.L_x_30) ;  /* 0x0000000000549947 */ /* 0x000fea0003800000 */
[----:B------:R-:W-:Y:S05]  /*8f70*/  @!P0 BRA `(.L_x_31) ;  /* 0x0000000000048947 */ /* 0x000fea0003800000 */
[----:B------:R-:W-:Y:S01]  /*8f80*/  BPT.TRAP 0x1 ;  /* 0x000000040000795c */ /* 0x000fe20000300000 */
.L_x_31:
[----:B------:R-:W-:Y:S01]  /*8f90*/  ISETP.NE.AND P0, PT, R17, RZ, PT ;  /* 0x000000ff1100720c */ /* 0x000fe20003f05270 */
[----:B------:R-:W-:-:S12]  /*8fa0*/  BSSY B0, `(.L_x_32) ;  /* 0x000000d000007945 */ /* 0x000fd80003800000 */
[----:B------:R-:W-:Y:S05]  /*8fb0*/  @!P0 BRA `(.L_x_33) ;  /* 0x00000000002c8947 */ /* 0x000fea0003800000 */
[----:B------:R-:W-:-:S04]  /*8fc0*/  UISETP.LT.AND UP0, UPT, UR44, 0x1, UPT ;  /* 0x000000012c00788c */ /* 0x000fc8000bf01270 */
[----:B------:R-:W-:-:S04]  /*8fd0*/  USEL UR6, UR44, 0x1, UP0 ;  /* 0x000000012c067887 */ /* 0x000fc80008000000 */
[----:B------:R-:W-:-:S04]  /*8fe0*/  UIADD3 UR6, UR39, UR44, -UR6 ;  /* 0x0000002c27067290 */ /* 0x000fc8000fffe806 */
[----:B------:R-:W-:-:S04]  /*8ff0*/  UIMAD.WIDE.U32 UR4, UR6, -0x55555555, URZ ;  /* 0xaaaaaaab060478a5 */ /* 0x000fc8000f8e003f */
[----:B------:R-:W-:-:S04]  /*9000*/  USHF.R.U32.HI UR4, URZ, 0x1, UR5 ;  /* 0x000000013f047899 */ /* 0x000fc80008011605 */
[----:B------:R-:W-:-:S06]  /*9010*/  UIMAD UR6, UR4, -0x3, UR6 ;  /* 0xfffffffd040678a4 */ /* 0x000fcc000f8e0206 */
[----:B------:R-:W-:-:S05]  /*9020*/  MOV R3, UR6 ;  /* 0x0000000600037c02 */ /* 0x000fca0008000f00 */
[----:B------:R-:W-:-:S04]  /*9030*/  IMAD R0, R3, 0x8, R0 ;  /* 0x0000000803007824 */ /* 0x000fc800078e0200 */
[----:B------:R-:W-:-:S05]  /*9040*/  VIADD R0, R0, 0x18 ;  /* 0x0000001800007836 */ /* 0x000fca0000000000 */
[----:B------:R-:W-:-:S04]  /*9050*/  PRMT R0, R152, 0x654, R0 ;  /* 0x0000065498007816 */ /* 0x000fc80000000000 */
[----:B------:R0:W-:Y:S03]  /*9060*/  SYNCS.ARRIVE.TRANS64.RED.A1T0 RZ, [R0+URZ], RZ ;  /* 0x000000ff00ff79a7 */ /* 0x0001e6000810043f */
.L_x_33:
[----:B------:R-:W-:Y:S05]  /*9070*/  BSYNC B0 ;  /* 0x0000000000007941 */ /* 0x000fea0003800000 */
.L_x_32:
[----:B------:R-:W-:-:S06]  /*9080*/  UISETP.GT.U32.AND UP0, UPT, UR40, 0x1, UPT ;  /* 0x000000012800788c */ /* 0x000fcc000bf04070 */
[----:B------:R-:W-:-:S13]  /*9090*/  PLOP3.LUT P0, PT, PT, PT, UP0, 0x80, 0x0 ;  /* 0x000000000000781c */ /* 0x000fda0003f0f008 */
[----:B------:R-:W-:Y:S05]  /*90a0*/  @P0 BRA `(.L_x_30) ;  /* 0x0000000000040947 */ /* 0x000fea0003800000 */
[----:B------:R-:W-:Y:S01]  /*90b0*/  BPT.TRAP 0x1 ;  /* 0x000000040000795c */ /* 0x000fe20000300000 */
.L_x_30:
[----:B------:R-:W1:Y:S01]  /*90c0*/  S2R R8, SR_TID.X ;  /* 0x0000000000087919 */ /* 0x000e620000002100 */
[----:B------:R-:W-:Y:S01]  /*90d0*/  IMAD.MOV.U32 R19, RZ, RZ, 0x6540 ;  /* 0x00006540ff137424 */ /* 0x000fe200078e00ff */
[----:B------:R-:W-:Y:S02]  /*90e0*/  UIMAD.WIDE UR6, UR41, 0x100, URZ ;  /* 0x00000100290678a5 */ /* 0x000fe4000f8e023f */
[----:B------:R-:W-:Y:S01]  /*90f0*/  USHF.R.S32.HI UR10, URZ, 0x1f, UR43 ;  /* 0x0000001f3f0a7899 */ /* 0x000fe2000801142b */
[----:B------:R-:W-:Y:S01]  /*9100*/  ULDC.64 UR8, c[0x0][0x5d0] ;  /* 0x0001740000087ab9 */ /* 0x000fe20000000a00 */
[----:B------:R-:W-:Y:S02]  /*9110*/  USHF.L.U32 UR41, UR41, 0x8, URZ ;  /* 0x0000000829297899 */ /* 0x000fe4000800063f */
[----:B------:R-:W-:Y:S02]  /*9120*/  UIMAD UR4, UR10, UR8, URZ ;  /* 0x000000080a0472a4 */ /* 0x000fe4000f8e023f */
[----:B------:R-:W-:-:S02]  /*9130*/  UIADD3 UR39, UR44, UR39, URZ ;  /* 0x000000272c277290 */ /* 0x000fc4000fffe03f */
[----:B------:R-:W-:Y:S02]  /*9140*/  UIMAD UR4, UR43, UR9, UR4 ;  /* 0x000000092b0472a4 */ /* 0x000fe4000f8e0204 */
[----:B------:R-:W-:Y:S02]  /*9150*/  UISETP.GT.U32.AND UP1, UPT, UR39, 0x2, UPT ;  /* 0x000000022700788c */ /* 0x000fe4000bf24070 */
[----:B------:R-:W-:Y:S02]  /*9160*/  UISETP.GE.U32.AND UP2, UPT, UR44, 0x3, UPT ;  /* 0x000000032c00788c */ /* 0x000fe4000bf46070 */
[----:B------:R-:W-:Y:S01]  /*9170*/  UISETP.LT.U32.AND UP1, UPT, UR44, 0x3, UP1 ;  /* 0x000000032c00788c */ /* 0x000fe20008f21070 */
[--C-:B-1----:R-:W-:Y:S01]  /*9180*/  SHF.R.U32.HI R4, RZ, 0x7, R8.reuse ;  /* 0x00000007ff047819 */ /* 0x102fe20000011608 */
[----:B------:R-:W-:Y:S01]  /*9190*/  IMAD.SHL.U32 R18, R8, 0x2, RZ ;  /* 0x0000000208127824 */ /* 0x000fe200078e00ff */
[----:B------:R-:W-:Y:S02]  /*91a0*/  SHF.R.U32.HI R5, RZ, 0x2, R8 ;  /* 0x00000002ff057819 */ /* 0x000fe40000011608 */
[----:B------:R-:W-:-:S02]  /*91b0*/  LOP3.LUT R4, R4, 0x1, RZ, 0xc0, !PT ;  /* 0x0000000104047812 */ /* 0x000fc400078ec0ff */
[----:B------:R-:W-:Y:S02]  /*91c0*/  LOP3.LUT R6, R8, 0x60, RZ, 0xc0, !PT ;  /* 0x0000006008067812 */ /* 0x000fe400078ec0ff */
[----:B------:R-:W-:Y:S02]  /*91d0*/  LOP3.LUT R5, R5, 0x7, RZ, 0xc0, !PT ;  /* 0x0000000705057812 */ /* 0x000fe400078ec0ff */
[----:B------:R-:W-:Y:S02]  /*91e0*/  SHF.L.U32 R3, R4, 0x6, RZ ;  /* 0x0000000604037819 */ /* 0x000fe400000006ff */
[----:B------:R-:W-:Y:S02]  /*91f0*/  LOP3.LUT R18, R18, 0x6, RZ, 0xc0, !PT ;  /* 0x0000000612127812 */ /* 0x000fe400078ec0ff */
[----:B------:R-:W-:Y:S02]  /*9200*/  SHF.R.U32.HI R6, RZ, 0x1, R6 ;  /* 0x00000001ff067819 */ /* 0x000fe40000011606 */
[----:B------:R-:W-:-:S02]  /*9210*/  LOP3.LUT R3, R3, 0x40, R5, 0xe2, !PT ;  /* 0x0000004003037812 */ /* 0x000fc400078ee205 */
[----:B------:R-:W-:Y:S01]  /*9220*/  PRMT R18, R18, R19, UR42 ;  /* 0x0000002a12127e16 */ /* 0x000fe20008000013 */
[----:B------:R-:W-:Y:S01]  /*9230*/  USHF.L.U32 UR42, UR42, 0x8, URZ ;  /* 0x000000082a2a7899 */ /* 0x000fe2000800063f */
[----:B0-----:R-:W-:Y:S02]  /*9240*/  IADD3 R0, RZ, -R6, -R5 ;  /* 0x80000006ff007210 */ /* 0x001fe40007ffe805 */
[----:B------:R-:W-:Y:S02]  /*9250*/  LOP3.LUT R3, R3, UR6, R6, 0xfe, !PT ;  /* 0x0000000603037c12 */ /* 0x000fe4000f8efe06 */
[----:B------:R-:W-:Y:S01]  /*9260*/  SHF.R.S32.HI R19, RZ, 0x1f, R18 ;  /* 0x0000001fff137819 */ /* 0x000fe20000011412 */
[----:B------:R-:W-:Y:S01]  /*9270*/  IMAD R0, R4, -0x40, R0 ;  /* 0xffffffc004007824 */ /* 0x000fe200078e0200 */
[----:B------:R-:W-:Y:S01]  /*9280*/  MOV R6, UR8 ;  /* 0x0000000800067c02 */ /* 0x000fe20008000f00 */
[----:B------:R-:W-:Y:S01]  /*9290*/  ULDC UR8, c[0x0][0x284] ;  /* 0x0000a10000087ab9 */ /* 0x000fe20000000800 */
[----:B------:R-:W-:Y:S01]  /*92a0*/  MOV R5, 0xfffffffe ;  /* 0xfffffffe00057802 */ /* 0x000fe20000000f00 */
[----:B------:R-:W-:-:S02]  /*92b0*/  IMAD.U32 R153, RZ, RZ, UR8 ;  /* 0x00000008ff997e24 */ /* 0x000fc4000f8e00ff */
[----:B------:R-:W-:-:S03]  /*92c0*/  IMAD.WIDE.U32 R6, R6, UR43, R18 ;  /* 0x0000002b06067c25 */ /* 0x000fc6000f8e0012 */
[----:B------:R-:W-:Y:S01]  /*92d0*/  IADD3 R153, R153, -UR41, R0 ;  /* 0x8000002999997c10 */ /* 0x000fe2000fffe000 */
[----:B------:R-:W-:Y:S01]  /*92e0*/  VIADD R7, R7, UR4 ;  /* 0x0000000407077c36 */ /* 0x000fe20008000000 */
[----:B------:R-:W-:Y:S01]  /*92f0*/  ULDC UR4, c[0x0][0x288] ;  /* 0x0000a20000047ab9 */ /* 0x000fe20000000800 */
[----:B------:R-:W-:Y:S01]  /*9300*/  LOP3.LUT R0, R8, 0x3, RZ, 0xc0, !PT ;  /* 0x0000000308007812 */ /* 0x000fe200078ec0ff */
[----:B------:R-:W-:-:S04]  /*9310*/  UISETP.GE.AND UP0, UPT, UR42, UR4, UPT ;  /* 0x000000042a00728c */ /* 0x000fc8000bf06270 */
[----:B------:R-:W-:Y:S01]  /*9320*/  UISETP.GE.OR UP0, UPT, UR41, UR8, UP0 ;  /* 0x000000082900728c */ /* 0x000fe20008706670 */
[----:B------:R-:W-:Y:S01]  /*9330*/  IMAD R0, R0, R5, UR4 ;  /* 0x0000000400007e24 */ /* 0x000fe2000f8e0205 */
[----:B------:R-:W-:Y:S02]  /*9340*/  UIMAD.WIDE.U32 UR4, UR39, -0x55555555, URZ ;  /* 0xaaaaaaab270478a5 */ /* 0x000fe4000f8e003f */
[----:B------:R-:W-:Y:S01]  /*9350*/  USEL UR8, URZ, 0x1, !UP1 ;  /* 0x000000013f087887 */ /* 0x000fe2000c800000 */
[----:B------:R-:W-:Y:S01]  /*9360*/  VIADD R0, R0, -UR42 ;  /* 0x8000002a00007c36 */ /* 0x000fe20008000000 */
[----:B------:R-:W-:Y:S01]  /*9370*/  PLOP3.LUT P0, PT, PT, PT, UP0, 0x80, 0x0 ;  /* 0x000000000000781c */ /* 0x000fe20003f0f008 */
[----:B------:R-:W-:Y:S02]  /*9380*/  USHF.R.U32.HI UR4, URZ, 0x1, UR5 ;  /* 0x000000013f047899 */ /* 0x000fe40008011605 */
[----:B------:R-:W-:Y:S02]  /*9390*/  ULOP3.LUT UR38, UR38, UR8, URZ, 0x3c, !UPT ;  /* 0x0000000826267292 */ /* 0x000fe4000f8e3c3f */
[----:B------:R-:W-:-:S02]  /*93a0*/  UIMAD UR39, UR4, -0x3, UR39 ;  /* 0xfffffffd042778a4 */ /* 0x000fc4000f8e0227 */
[----:B------:R-:W-:Y:S01]  /*93b0*/  @UP2 ULOP3.LUT UR38, UR38, 0x1, UR4, 0x78, !UPT ;  /* 0x0000000126262892 */ /* 0x000fe2000f8e7804 */
[----:B------:R-:W-:-:S05]  /*93c0*/  UMOV UR41, 0xffffffff ;  /* 0xffffffff00297882 */ /* 0x000fca0000000000 */
[----:B------:R-:W-:Y:S06]  /*93d0*/  @P0 BRA `(.L_x_34) ;  /* 0x0000010400d80947 */ /* 0x000fec0003800000 */
[----:B------:R-:W-:Y:S01]  /*93e0*/  FSETP.NEU.AND P0, PT, R16, RZ, PT ;  /* 0x000000ff1000720b */ /* 0x000fe20003f0d000 */
[----:B------:R-:W-:Y:S01]  /*93f0*/  ULDC.64 UR8, c[0x0][0x5c8] ;  /* 0x0001720000087ab9 */ /* 0x000fe20000000a00 */
[----:B------:R-:W-:Y:S01]  /*9400*/  ISETP.GT.AND P3, PT, R153, RZ, PT ;  /* 0x000000ff9900720c */ /* 0x000fe20003f64270 */
[----:B------:R-:W-:Y:S01]  /*9410*/  UIMAD UR4, UR7, UR8, URZ ;  /* 0x00000008070472a4 */ /* 0x000fe2000f8e023f */
[----:B------:R-:W-:Y:S01]  /*9420*/  IMAD.U32 R10, RZ, RZ, UR9 ;  /* 0x00000009ff0a7e24 */ /* 0x000fe2000f8e00ff */
[----:B------:R-:W-:Y:S01]  /*9430*/  BSSY B0, `(.L_x_34) ;  /* 0x0001070000007945 */ /* 0x000fe20003800000 */
[----:B------:R-:W-:Y:S01]  /*9440*/  IMAD.WIDE.U32 R6, R3, UR8, R6 ;  /* 0x0000000803067c25 */ /* 0x000fe2000f8e0006 */
[----:B------:R-:W-:-:S03]  /*9450*/  ISETP.GT.AND P1, PT, R0, RZ, P3 ;  /* 0x000000ff0000720c */ /* 0x000fc60001f24270 */
[----:B------:R-:W-:-:S05]  /*9460*/  IMAD R10, R3, R10, UR4 ;  /* 0x00000004030a7e24 */ /* 0x000fca000f8e020a */
[----:B------:R-:W-:Y:S01]  /*9470*/  IADD3 R10, R7, R10, RZ ;  /* 0x0000000a070a7210 */ /* 0x000fe20007ffe0ff */
[----:B------:R-:W-:Y:S06]  /*9480*/  @!P0 BRA `(.L_x_35) ;  /* 0x000000b800108947 */ /* 0x000fec0003800000 */
[----:B------:R-:W0:Y:S01]  /*9490*/  LDC.64 R22, c[0x0][0x5b8] ;  /* 0x00016e00ff167b82 */ /* 0x000e220000000a00 */
[----:B------:R-:W2:Y:S01]  /*94a0*/  LDL.LU R11, [R1] ;  /* 0x00000000010b7983 */ /* 0x000ea20000300800 */
[----:B------:R-:W-:-:S06]  /*94b0*/  ULDC.64 UR4, c[0x0][0x5c0] ;  /* 0x0001700000047ab9 */ /* 0x000fcc0000000a00 */
[----:B------:R-:W1:Y:S08]  /*94c0*/  LDC.64 R14, c[0x0][0x5b0] ;  /* 0x00016c00ff0e7b82 */ /* 0x000e700000000a00 */
[----:B------:R-:W3:Y:S01]  /*94d0*/  LDC.64 R12, c[0x0][0x5a8] ;  /* 0x00016a00ff0c7b82 */ /* 0x000ee20000000a00 */
[C---:B0-----:R-:W-:Y:S02]  /*94e0*/  IMAD R159, R22.reuse, UR10, RZ ;  /* 0x0000000a169f7c24 */ /* 0x041fe4000f8e02ff */
[----:B------:R-:W-:-:S04]  /*94f0*/  IMAD.WIDE.U32 R154, R22, UR43, R18 ;  /* 0x0000002b169a7c25 */ /* 0x000fc8000f8e0012 */
[----:B------:R-:W-:Y:S02]  /*9500*/  IMAD R159, R23, UR43, R159 ;  /* 0x0000002b179f7c24 */ /* 0x000fe4000f8e029f */
[----:B-1----:R-:W-:Y:S02]  /*9510*/  IMAD R158, R14, UR7, RZ ;  /* 0x000000070e9e7c24 */ /* 0x002fe4000f8e02ff */
[----:B------:R-:W-:Y:S02]  /*9520*/  IMAD.IADD R21, R155, 0x1, R159 ;  /* 0x000000019b157824 */ /* 0x000fe400078e029f */
[----:B------:R-:W-:Y:S02]  /*9530*/  IMAD.MOV.U32 R20, RZ, RZ, R154 ;  /* 0x000000ffff147224 */ /* 0x000fe400078e009a */
[C---:B------:R-:W-:Y:S02]  /*9540*/  IMAD R158, R3.reuse, R15, R158 ;  /* 0x0000000f039e7224 */ /* 0x040fe400078e029e */
[----:B------:R-:W-:-:S05]  /*9550*/  IMAD.WIDE.U32 R4, R3, R14, R20 ;  /* 0x0000000e03047225 */ /* 0x000fca00078e0014 */
[----:B------:R-:W-:Y:S02]  /*9560*/  IADD3 R5, R5, R158, RZ ;  /* 0x0000009e05057210 */ /* 0x000fe40007ffe0ff */
[----:B---3--:R-:W-:-:S04]  /*9570*/  LEA R8, P0, R4, R12, 0x1 ;  /* 0x0000000c04087211 */ /* 0x008fc800078008ff */
[----:B------:R-:W-:-:S05]  /*9580*/  LEA.HI.X R9, R4, R13, R5, 0x1, P0 ;  /* 0x0000000d04097211 */ /* 0x000fca00000f0c05 */
[----:B------:R-:W3:Y:S01]  /*9590*/  @P1 LDG.E.LTC128B.U16 R23, desc[UR36][R8.64] ;  /* 0x0000002408171981 */ /* 0x000ee2000c1e1520 */
[----:B------:R-:W-:Y:S01]  /*95a0*/  BSSY B1, `(.L_x_36) ;  /* 0x0000011000017945 */ /* 0x000fe20003800000 */
[----:B---3--:R-:W-:-:S05]  /*95b0*/  HADD2.F32 R4, -RZ, R23.H0_H0 ;  /* 0x20000017ff047230 */ /* 0x008fca0000004100 */
[----:B------:R-:W-:-:S04]  /*95c0*/  FMUL R4, R4, R16 ;  /* 0x0000001004047220 */ /* 0x000fc80000400000 */
[----:B--2---:R-:W-:Y:S01]  /*95d0*/  FFMA R7, R11, R2, R4 ;  /* 0x000000020b077223 */ /* 0x004fe20000000004 */
[----:B------:R-:W-:-:S04]  /*95e0*/  LEA R4, P0, R6, UR4, 0x1 ;  /* 0x0000000406047c11 */ /* 0x000fc8000f8008ff */
[----:B------:R-:W-:Y:S02]  /*95f0*/  LEA.HI.X R5, R6, UR5, R10, 0x1, P0 ;  /* 0x0000000506057c11 */ /* 0x000fe400080f0c0a */
[----:B------:R-:W-:-:S05]  /*9600*/  F2FP.F16.F32.PACK_AB R6, RZ, R7 ;  /* 0x00000007ff06723e */ /* 0x000fca00000000ff */
[----:B------:R0:W-:Y:S02]  /*9610*/  @P1 STG.E.U16 desc[UR36][R4.64], R6 ;  /* 0x0000000604001986 */ /* 0x0001e4000c101524 */
[----:B0-----:R-:W-:-:S04]  /*9620*/  IMAD.WIDE.U32 R6, R3, R14, R18 ;  /* 0x0000000e03067225 */ /* 0x001fc800078e0012 */
[----:B------:R-:W-:Y:S02]  /*9630*/  IMAD.IADD R7, R158, 0x1, R7 ;  /* 0x000000019e077824 */ /* 0x000fe400078e0207 */
[----:B------:R-:W-:-:S04]  /*9640*/  IMAD.WIDE.U32 R6, R22, UR43, R6 ;  /* 0x0000002b16067c25 */ /* 0x000fc8000f8e0006 */
[----:B------:R-:W-:Y:S01]  /*9650*/  IMAD.IADD R7, R159, 0x1, R7 ;  /* 0x000000019f077824 */ /* 0x000fe200078e0207 */
[----:B------:R-:W-:-:S04]  /*9660*/  LEA R10, P0, R6, R12, 0x1 ;  /* 0x0000000c060a7211 */ /* 0x000fc800078008ff */
[----:B------:R-:W-:Y:S02]  /*9670*/  LEA.HI.X R11, R6, R13, R7, 0x1, P0 ;  /* 0x0000000d060b7211 */ /* 0x000fe400000f0c07 */
[----:B------:R-:W-:-:S13]  /*9680*/  ISETP.GT.AND P0, PT, R0, 0x1, P3 ;  /* 0x000000010000780c */ /* 0x000fda0001f04270 */
[----:B------:R-:W-:Y:S05]  /*9690*/  @!P0 BRA `(.L_x_37) ;  /* 0x0000000000048947 */ /* 0x000fea0003800000 */
[----:B------:R0:W5:Y:S02]  /*96a0*/  LDG.E.LTC128B.U16 R23, desc[UR36][R10.64+0x2] ;  /* 0x000002240a177981 */ /* 0x000164000c1e1520 */
.L_x_37:
[----:B------:R-:W-:Y:S05]  /*96b0*/  BSYNC B1 ;  /* 0x0000000000017941 */ /* 0x000fea0003800000 */
.L_x_36:
[----:B------:R-:W2:Y:S01]  /*96c0*/  LDL.LU R7, [R1+0x4] ;  /* 0x0000040001077983 */ /* 0x000ea20000300800 */
[----:B-----5:R-:W-:Y:S01]  /*96d0*/  HADD2.F32 R6, -RZ, R23.H0_H0 ;  /* 0x20000017ff067230 */ /* 0x020fe20000004100 */
[C---:B------:R-:W-:Y:S02]  /*96e0*/  SHF.L.U64.HI R157, R14.reuse, 0x3, R15 ;  /* 0x000000030e9d7819 */ /* 0x040fe4000001020f */
[----:B------:R-:W-:Y:S01]  /*96f0*/  SHF.L.U32 R156, R14, 0x3, RZ ;  /* 0x000000030e9c7819 */ /* 0x000fe200000006ff */
[----:B------:R-:W3:Y:S01]  /*9700*/  LDL.LU R160, [R1+0x8] ;  /* 0x0000080001a07983 */ /* 0x000ee20000300800 */
[----:B------:R-:W-:-:S04]  /*9710*/  FMUL R6, R6, R16 ;  /* 0x0000001006067220 */ /* 0x000fc80000400000 */
[----:B--2---:R-:W-:-:S05]  /*9720*/  FFMA R6, R7, R2, R6 ;  /* 0x0000000207067223 */ /* 0x004fca0000000006 */
[----:B------:R-:W-:-:S05]  /*9730*/  F2FP.F16.F32.PACK_AB R6, RZ, R6 ;  /* 0x00000006ff06723e */ /* 0x000fca00000000ff */
[----:B------:R1:W-:Y:S01]  /*9740*/  @P0 STG.E.U16 desc[UR36][R4.64+0x2], R6 ;  /* 0x0000020604000986 */ /* 0x0003e2000c101524 */
[----:B------:R-:W-:-:S04]  /*9750*/  ISETP.GT.AND P0, PT, R153, 0x8, PT ;  /* 0x000000089900780c */ /* 0x000fc80003f04270 */
[----:B------:R-:W-:Y:S01]  /*9760*/  ISETP.GT.AND P1, PT, R0, RZ, P0 ;  /* 0x000000ff0000720c */ /* 0x000fe20000724270 */
[----:B-1----:R-:W-:-:S04]  /*9770*/  IMAD.WIDE.U32 R6, R3, R14, R156 ;  /* 0x0000000e03067225 */ /* 0x002fc800078e009c */
[----:B------:R-:W-:Y:S01]  /*9780*/  IMAD.IADD R158, R158, 0x1, R7 ;  /* 0x000000019e9e7824 */ /* 0x000fe200078e0207 */
[----:B------:R-:W-:-:S05]  /*9790*/  IADD3 R7, P2, R154, R6, RZ ;  /* 0x000000069a077210 */ /* 0x000fca0007f5e0ff */
[----:B------:R-:W-:Y:S01]  /*97a0*/  IMAD.X R9, R158, 0x1, R21, P2 ;  /* 0x000000019e097824 */ /* 0x000fe200010e0615 */
[----:B------:R-:W-:-:S04]  /*97b0*/  LEA R8, P2, R7, R12, 0x1 ;  /* 0x0000000c07087211 */ /* 0x000fc800078408ff */
[----:B------:R-:W-:-:S05]  /*97c0*/  LEA.HI.X R9, R7, R13, R9, 0x1, P2 ;  /* 0x0000000d07097211 */ /* 0x000fca00010f0c09 */
[----:B------:R1:W2:Y:S01]  /*97d0*/  @P1 LDG.E.LTC128B.U16 R23, desc[UR36][R8.64] ;  /* 0x0000002408171981 */ /* 0x0002a2000c1e1520 */
[----:B------:R-:W-:Y:S01]  /*97e0*/  IADD3 R6, P2, R18, R6, RZ ;  /* 0x0000000612067210 */ /* 0x000fe20007f5e0ff */
[----:B------:R-:W-:Y:S01]  /*97f0*/  BSSY B1, `(.L_x_38) ;  /* 0x0000016000017945 */ /* 0x000fe20003800000 */
[----:B------:R-:W-:Y:S02]  /*9800*/  ISETP.GT.AND P4, PT, R0, 0x1, P0 ;  /* 0x000000010000780c */ /* 0x000fe40000784270 */
[----:B------:R-:W-:Y:S01]  /*9810*/  IADD3.X R7, R19, R158, RZ, P2, !PT ;  /* 0x0000009e13077210 */ /* 0x000fe200017fe4ff */
[----:B------:R-:W-:Y:S02]  /*9820*/  IMAD.U32 R158, RZ, RZ, UR9 ;  /* 0x00000009ff9e7e24 */ /* 0x000fe4000f8e00ff */
[----:B------:R-:W-:-:S04]  /*9830*/  IMAD.WIDE.U32 R6, R22, UR43, R6 ;  /* 0x0000002b16067c25 */ /* 0x000fc8000f8e0006 */
[----:B------:R-:W-:Y:S01]  /*9840*/  IMAD.IADD R7, R159, 0x1, R7 ;  /* 0x000000019f077824 */ /* 0x000fe200078e0207 */
[----:B-1----:R-:W-:-:S04]  /*9850*/  LEA R8, P2, R6, R12, 0x1 ;  /* 0x0000000c06087211 */ /* 0x002fc800078408ff */
[----:B------:R-:W-:Y:S01]  /*9860*/  LEA.HI.X R9, R6, R13, R7, 0x1, P2 ;  /* 0x0000000d06097211 */ /* 0x000fe200010f0c07 */
[----:B--2---:R-:W-:-:S05]  /*9870*/  HADD2.F32 R6, -RZ, R23.H0_H0 ;  /* 0x20000017ff067230 */ /* 0x004fca0000004100 */
[----:B------:R-:W-:-:S04]  /*9880*/  FMUL R6, R6, R16 ;  /* 0x0000001006067220 */ /* 0x000fc80000400000 */
[----:B---3--:R-:W-:Y:S01]  /*9890*/  FFMA R7, R160, R2, R6 ;  /* 0x00000002a0077223 */ /* 0x008fe20000000006 */
[----:B------:R-:W-:Y:S01]  /*98a0*/  IMAD.U32 R160, RZ, RZ, UR8 ;  /* 0x00000008ffa07e24 */ /* 0x000fe2000f8e00ff */
[----:B------:R-:W-:-:S03]  /*98b0*/  MOV R6, UR8 ;  /* 0x0000000800067c02 */ /* 0x000fc60008000f00 */
[----:B------:R-:W-:Y:S01]  /*98c0*/  IMAD.SHL.U32 R160, R160, 0x10, RZ ;  /* 0x00000010a0a07824 */ /* 0x000fe200078e00ff */
[----:B------:R-:W-:Y:S02]  /*98d0*/  SHF.L.U64.HI R158, R6, 0x4, R158 ;  /* 0x00000004069e7819 */ /* 0x000fe4000001029e */
[----:B------:R-:W-:Y:S02]  /*98e0*/  F2FP.F16.F32.PACK_AB R7, RZ, R7 ;  /* 0x00000007ff07723e */ /* 0x000fe400000000ff */
[----:B------:R-:W-:Y:S02]  /*98f0*/  IADD3 R6, P2, R160, R4, RZ ;  /* 0x00000004a0067210 */ /* 0x000fe40007f5e0ff */
[----:B------:R-:W-:Y:S02]  /*9900*/  PRMT R161, R7, 0x7610, R161 ;  /* 0x0000761007a17816 */ /* 0x000fe400000000a1 */
[----:B------:R-:W-:-:S05]  /*9910*/  IADD3.X R7, R158, R5, RZ, P2, !PT ;  /* 0x000000059e077210 */ /* 0x000fca00017fe4ff */
[----:B------:R1:W-:Y:S01]  /*9920*/  @P1 STG.E.U16 desc[UR36][R6.64], R161 ;  /* 0x000000a106001986 */ /* 0x0003e2000c101524 */
[----:B------:R-:W-:Y:S05]  /*9930*/  @!P4 BRA `(.L_x_39) ;  /* 0x000000000004c947 */ /* 0x000fea0003800000 */
[----:B------:R2:W5:Y:S02]  /*9940*/  LDG.E.LTC128B.U16 R23, desc[UR36][R8.64+0x2] ;  /* 0x0000022408177981 */ /* 0x000564000c1e1520 */
.L_x_39:
[----:B------:R-:W-:Y:S05]  /*9950*/  BSYNC B1 ;  /* 0x0000000000017941 */ /* 0x000fea0003800000 */
.L_x_38:
[----:B------:R-:W3:Y:S01]  /*9960*/  LDL.LU R162, [R1+0xc] ;  /* 0x00000c0001a27983 */ /* 0x000ee20000300800 */
[----:B-1---5:R-:W-:Y:S01]  /*9970*/  HADD2.F32 R161, -RZ, R23.H0_H0 ;  /* 0x20000017ffa17230 */ /* 0x022fe20000004100 */
[----:B------:R-:W-:Y:S01]  /*9980*/  ISETP.GT.AND P1, PT, R0, 0x8, P3 ;  /* 0x000000080000780c */ /* 0x000fe20001f24270 */
[----:B------:R-:W-:Y:S03]  /*9990*/  BSSY B1, `(.L_x_40) ;  /* 0x0000007000017945 */ /* 0x000fe60003800000 */
[----:B------:R-:W-:-:S04]  /*99a0*/  FMUL R161, R161, R16 ;  /* 0x00000010a1a17220 */ /* 0x000fc80000400000 */
[----:B---3--:R-:W-:-:S05]  /*99b0*/  FFMA R161, R162, R2, R161 ;  /* 0x00000002a2a17223 */ /* 0x008fca00000000a1 */
[----:B------:R-:W-:-:S05]  /*99c0*/  F2FP.F16.F32.PACK_AB R161, RZ, R161 ;  /* 0x000000a1ffa1723e */ /* 0x000fca00000000ff */
[----:B------:R1:W-:Y:S01]  /*99d0*/  @P4 STG.E.U16 desc[UR36][R6.64+0x2], R161 ;  /* 0x000002a106004986 */ /* 0x0003e2000c101524 */
[----:B------:R-:W-:Y:S05]  /*99e0*/  @!P1 BRA `(.L_x_41) ;  /* 0x0000000000049947 */ /* 0x000fea0003800000 */
[----:B------:R3:W5:Y:S02]  /*99f0*/  LDG.E.LTC128B.U16 R23, desc[UR36][R10.64+0x10] ;  /* 0x000010240a177981 */ /* 0x000764000c1e1520 */
.L_x_41:
[----:B------:R-:W-:Y:S05]  /*9a00*/  BSYNC B1 ;  /* 0x0000000000017941 */ /* 0x000fea0003800000 */
.L_x_40:
[----:B------:R-:W4:Y:S01]  /*9a10*/  LDL.LU R162, [R1+0x10] ;  /* 0x0000100001a27983 */ /* 0x000f220000300800 */
[----:B-1---5:R-:W-:Y:S01]  /*9a20*/  HADD2.F32 R161, -RZ, R23.H0_H0 ;  /* 0x20000017ffa17230 */ /* 0x022fe20000004100 */
[----:B------:R-:W-:Y:S01]  /*9a30*/  ISETP.GT.AND P2, PT, R0, 0x9, P3 ;  /* 0x000000090000780c */ /* 0x000fe20001f44270 */
[----:B------:R-:W-:Y:S03]  /*9a40*/  BSSY B1, `(.L_x_42) ;  /* 0x0000007000017945 */ /* 0x000fe60003800000 */
[----:B------:R-:W-:-:S04]  /*9a50*/  FMUL R161, R161, R16 ;  /* 0x00000010a1a17220 */ /* 0x000fc80000400000 */
[----:B----4-:R-:W-:-:S05]  /*9a60*/  FFMA R161, R162, R2, R161 ;  /* 0x00000002a2a17223 */ /* 0x010fca00000000a1 */
[----:B------:R-:W-:-:S05]  /*9a70*/  F2FP.F16.F32.PACK_AB R161, RZ, R161 ;  /* 0x000000a1ffa1723e */ /* 0x000fca00000000ff */
[----:B------:R1:W-:Y:S01]  /*9a80*/  @P1 STG.E.U16 desc[UR36][R4.64+0x10], R161 ;  /* 0x000010a104001986 */ /* 0x0003e2000c101524 */
[----:B------:R-:W-:Y:S05]  /*9a90*/  @!P2 BRA `(.L_x_43) ;  /* 0x000000000004a947 */ /* 0x000fea0003800000 */
[----:B------:R4:W5:Y:S02]  /*9aa0*/  LDG.E.LTC128B.U16 R23, desc[UR36][R10.64+0x12] ;  /* 0x000012240a177981 */ /* 0x000964000c1e1520 */
.L_x_43:
[----:B------:R-:W-:Y:S05]  /*9ab0*/  BSYNC B1 ;  /* 0x0000000000017941 */ /* 0x000fea0003800000 */
.L_x_42:
[----:B------:R-:W2:Y:S01]  /*9ac0*/  LDL.LU R162, [R1+0x14] ;  /* 0x0000140001a27983 */ /* 0x000ea20000300800 */
[----:B-1---5:R-:W-:Y:S01]  /*9ad0*/  HADD2.F32 R161, -RZ, R23.H0_H0 ;  /* 0x20000017ffa17230 */ /* 0x022fe20000004100 */
[----:B------:R-:W-:Y:S01]  /*9ae0*/  ISETP.GT.AND P1, PT, R0, 0x8, P0 ;  /* 0x000000080000780c */ /* 0x000fe20000724270 */
[----:B------:R-:W-:Y:S03]  /*9af0*/  BSSY B1, `(.L_x_44) ;  /* 0x0000007000017945 */ /* 0x000fe60003800000 */
[----:B------:R-:W-:-:S04]  /*9b00*/  FMUL R161, R161, R16 ;  /* 0x00000010a1a17220 */ /* 0x000fc80000400000 */
[----:B--2---:R-:W-:-:S05]  /*9b10*/  FFMA R161, R162, R2, R161 ;  /* 0x00000002a2a17223 */ /* 0x004fca00000000a1 */
[----:B------:R-:W-:-:S05]  /*9b20*/  F2FP.F16.F32.PACK_AB R161, RZ, R161 ;  /* 0x000000a1ffa1723e */ /* 0x000fca00000000ff */
[----:B------:R1:W-:Y:S01]  /*9b30*/  @P2 STG.E.U16 desc[UR36][R4.64+0x12], R161 ;  /* 0x000012a104002986 */ /* 0x0003e2000c101524 */
[----:B------:R-:W-:Y:S05]  /*9b40*/  @!P1 BRA `(.L_x_45) ;  /* 0x0000000000049947 */ /* 0x000fea0003800000 */
[----:B------:R2:W5:Y:S02]  /*9b50*/  LDG.E.LTC128B.U16 R23, desc[UR36][R8.64+0x10] ;  /* 0x0000102408177981 */ /* 0x000564000c1e1520 */
.L_x_45:
[----:B------:R-:W-:Y:S05]  /*9b60*/  BSYNC B1 ;  /* 0x0000000000017941 */ /* 0x000fea0003800000 */
.L_x_44:
        /* <DEDUP_REMOVED lines=10> */
.L_x_47:
[----:B------:R-:W-:Y:S05]  /*9c10*/  BSYNC B1 ;  /* 0x0000000000017941 */ /* 0x000fea0003800000 */
.L_x_46:
        /* <DEDUP_REMOVED lines=10> */
.L_x_49:
[----:B------:R-:W-:Y:S05]  /*9cc0*/  BSYNC B1 ;  /* 0x0000000000017941 */ /* 0x000fea0003800000 */
.L_x_48:
        /* <DEDUP_REMOVED lines=10> */
.L_x_51:
[----:B------:R-:W-:Y:S05]  /*9d70*/  BSYNC B1 ;  /* 0x0000000000017941 */ /* 0x000fea0003800000 */
.L_x_50:
        /* <DEDUP_REMOVED lines=10> */
.L_x_53:
[----:B------:R-:W-:Y:S05]  /*9e20*/  BSYNC B1 ;  /* 0x0000000000017941 */ /* 0x000fea0003800000 */
.L_x_52:
        /* <DEDUP_REMOVED lines=10> */
.L_x_55:
[----:B------:R-:W-:Y:S05]  /*9ed0*/  BSYNC B1 ;  /* 0x0000000000017941 */ /* 0x000fea0003800000 */
.L_x_54:
        /* <DEDUP_REMOVED lines=10> */
.L_x_57:
[----:B------:R-:W-:Y:S05]  /*9f80*/  BSYNC B1 ;  /* 0x0000000000017941 */ /* 0x000fea0003800000 */
.L_x_56:
        /* <DEDUP_REMOVED lines=10> */
.L_x_59:
[----:B------:R-:W-:Y:S05]  /*a030*/  BSYNC B1 ;  /* 0x0000000000017941 */ /* 0x000fea0003800000 */
.L_x_58:
        /* <DEDUP_REMOVED lines=10> */
.L_x_61:
[----:B------:R-:W-:Y:S05]  /*a0e0*/  BSYNC B1 ;  /* 0x0000000000017941 */ /* 0x000fea0003800000 */
.L_x_60:
        /* <DEDUP_REMOVED lines=10> */
.L_x_63:
[----:B------:R-:W-:Y:S05]  /*a190*/  BSYNC B1 ;  /* 0x0000000000017941 */ /* 0x000fea0003800000 */
.L_x_62:
        /* <DEDUP_REMOVED lines=10> */
.L_x_65:
[----:B------:R-:W-:Y:S05]  /*a240*/  BSYNC B1 ;  /* 0x0000000000017941 */ /* 0x000fea0003800000 */
.L_x_64:
        /* <DEDUP_REMOVED lines=10> */
.L_x_67:
[----:B------:R-:W-:Y:S05]  /*a2f0*/  BSYNC B1 ;  /* 0x0000000000017941 */ /* 0x000fea0003800000 */
.L_x_66:
        /* <DEDUP_REMOVED lines=10> */
.L_x_69:
[----:B------:R-:W-:Y:S05]  /*a3a0*/  BSYNC B1 ;  /* 0x0000000000017941 */ /* 0x000fea0003800000 */
.L_x_68:
        /* <DEDUP_REMOVED lines=10> */
.L_x_71:
[----:B------:R-:W-:Y:S05]  /*a450*/  BSYNC B1 ;  /* 0x0000000000017941 */ /* 0x000fea0003800000 */
.L_x_70:
        /* <DEDUP_REMOVED lines=10> */
.L_x_73:
[----:B------:R-:W-:Y:S05]  /*a500*/  BSYNC B1 ;  /* 0x0000000000017941 */ /* 0x000fea0003800000 */
.L_x_72:
        /* <DEDUP_REMOVED lines=10> */
.L_x_75:
[----:B------:R-:W-:Y:S05]  /*a5b0*/  BSYNC B1 ;  /* 0x0000000000017941 */ /* 0x000fea0003800000 */
.L_x_74:
        /* <DEDUP_REMOVED lines=10> */
.L_x_77:
[----:B------:R-:W-:Y:S05]  /*a660*/  BSYNC B1 ;  /* 0x0000000000017941 */ /* 0x000fea0003800000 */
.L_x_76:
        /* <DEDUP_REMOVED lines=10> */
.L_x_79:
[----:B------:R-:W-:Y:S05]  /*a710*/  BSYNC B1 ;  /* 0x0000000000017941 */ /* 0x000fea0003800000 */
.L_x_78:
        /* <DEDUP_REMOVED lines=10> */
.L_x_81:
[----:B------:R-:W-:Y:S05]  /*a7c0*/  BSYNC B1 ;  /* 0x0000000000017941 */ /* 0x000fea0003800000 */
.L_x_80:
        /* <DEDUP_REMOVED lines=10> */
.L_x_83:
[----:B------:R-:W-:Y:S05]  /*a870*/  BSYNC B1 ;  /* 0x0000000000017941 */ /* 0x000fea0003800000 */
.L_x_82:
        /* <DEDUP_REMOVED lines=10> */
.L_x_85:
[----:B------:R-:W-:Y:S05]  /*a920*/  BSYNC B1 ;  /* 0x0000000000017941 */ /* 0x000fea0003800000 */
.L_x_84:
        /* <DEDUP_REMOVED lines=10> */
.L_x_87:
[----:B------:R-:W-:Y:S05]  /*a9d0*/  BSYNC B1 ;  /* 0x0000000000017941 */ /* 0x000fea0003800000 */
.L_x_86:
        /* <DEDUP_REMOVED lines=10> */
.L_x_89:
[----:B------:R-:W-:Y:S05]  /*aa80*/  BSYNC B1 ;  /* 0x0000000000017941 */ /* 0x000fea0003800000 */
.L_x_88:
        /* <DEDUP_REMOVED lines=10> */
.L_x_91:
[----:B------:R-:W-:Y:S05]  /*ab30*/  BSYNC B1 ;  /* 0x0000000000017941 */ /* 0x000fea0003800000 */
.L_x_90:
        /* <DEDUP_REMOVED lines=10> */
.L_x_93:
[----:B------:R-:W-:Y:S05]  /*abe0*/  BSYNC B1 ;  /* 0x0000000000017941 */ /* 0x000fea0003800000 */
.L_x_92:
        /* <DEDUP_REMOVED lines=10> */
.L_x_95:
[----:B------:R-:W-:Y:S05]  /*ac90*/  BSYNC B1 ;  /* 0x0000000000017941 */ /* 0x000fea0003800000 */
.L_x_94:
        /* <DEDUP_REMOVED lines=10> */
.L_x_97:
[----:B------:R-:W-:Y:S05]  /*ad40*/  BSYNC B1 ;  /* 0x0000000000017941 */ /* 0x000fea0003800000 */
.L_x_96:
        /* <DEDUP_REMOVED lines=10> */
.L_x_99:
[----:B------:R-:W-:Y:S05]  /*adf0*/  BSYNC B1 ;  /* 0x0000000000017941 */ /* 0x000fea0003800000 */
.L_x_98:
        /* <DEDUP_REMOVED lines=10> */
.L_x_101:
[----:B------:R-:W-:Y:S05]  /*aea0*/  BSYNC B1 ;  /* 0x0000000000017941 */ /* 0x000fea0003800000 */
.L_x_100:
        /* <DEDUP_REMOVED lines=10> */
.L_x_103:
[----:B------:R-:W-:Y:S05]  /*af50*/  BSYNC B1 ;  /* 0x0000000000017941 */ /* 0x000fea0003800000 */
.L_x_102:
        /* <DEDUP_REMOVED lines=10> */
.L_x_105:
[----:B------:R-:W-:Y:S05]  /*b000*/  BSYNC B1 ;  /* 0x0000000000017941 */ /* 0x000fea0003800000 */
.L_x_104:
        /* <DEDUP_REMOVED lines=10> */
.L_x_107:
[----:B------:R-:W-:Y:S05]  /*b0b0*/  BSYNC B1 ;  /* 0x0000000000017941 */ /* 0x000fea0003800000 */
.L_x_106:
        /* <DEDUP_REMOVED lines=10> */
.L_x_109:
[----:B------:R-:W-:Y:S05]  /*b160*/  BSYNC B1 ;  /* 0x0000000000017941 */ /* 0x000fea0003800000 */
.L_x_108:
        /* <DEDUP_REMOVED lines=10> */
.L_x_111:
[----:B------:R-:W-:Y:S05]  /*b210*/  BSYNC B1 ;  /* 0x0000000000017941 */ /* 0x000fea0003800000 */
.L_x_110:
        /* <DEDUP_REMOVED lines=10> */
.L_x_113:
[----:B------:R-:W-:Y:S05]  /*b2c0*/  BSYNC B1 ;  /* 0x0000000000017941 */ /* 0x000fea0003800000 */
.L_x_112:
        /* <DEDUP_REMOVED lines=10> */
.L_x_115:
[----:B------:R-:W-:Y:S05]  /*b370*/  BSYNC B1 ;  /* 0x0000000000017941 */ /* 0x000fea0003800000 */
.L_x_114:
        /* <DEDUP_REMOVED lines=10> */
.L_x_117:
[----:B------:R-:W-:Y:S05]  /*b420*/  BSYNC B1 ;  /* 0x0000000000017941 */ /* 0x000fea0003800000 */
.L_x_116:
        /* <DEDUP_REMOVED lines=10> */
.L_x_119:
[----:B------:R-:W-:Y:S05]  /*b4d0*/  BSYNC B1 ;  /* 0x0000000000017941 */ /* 0x000fea0003800000 */
.L_x_118:
        /* <DEDUP_REMOVED lines=10> */
.L_x_121:
[----:B------:R-:W-:Y:S05]  /*b580*/  BSYNC B1 ;  /* 0x0000000000017941 */ /* 0x000fea0003800000 */
.L_x_120:
        /* <DEDUP_REMOVED lines=10> */
.L_x_123:
[----:B------:R-:W-:Y:S05]  /*b630*/  BSYNC B1 ;  /* 0x0000000000017941 */ /* 0x000fea0003800000 */
.L_x_122:
        /* <DEDUP_REMOVED lines=10> */
.L_x_125:
[----:B------:R-:W-:Y:S05]  /*b6e0*/  BSYNC B1 ;  /* 0x0000000000017941 */ /* 0x000fea0003800000 */
.L_x_124:
        /* <DEDUP_REMOVED lines=10> */
.L_x_127:
[----:B------:R-:W-:Y:S05]  /*b790*/  BSYNC B1 ;  /* 0x0000000000017941 */ /* 0x000fea0003800000 */
.L_x_126:
        /* <DEDUP_REMOVED lines=10> */
.L_x_129:
[----:B------:R-:W-:Y:S05]  /*b840*/  BSYNC B1 ;  /* 0x0000000000017941 */ /* 0x000fea0003800000 */
.L_x_128:
        /* <DEDUP_REMOVED lines=10> */
.L_x_131:
[----:B------:R-:W-:Y:S05]  /*b8f0*/  BSYNC B1 ;  /* 0x0000000000017941 */ /* 0x000fea0003800000 */
.L_x_130:
        /* <DEDUP_REMOVED lines=10> */
.L_x_133:
[----:B------:R-:W-:Y:S05]  /*b9a0*/  BSYNC B1 ;  /* 0x0000000000017941 */ /* 0x000fea0003800000 */
.L_x_132:
        /* <DEDUP_REMOVED lines=10> */
.L_x_135:
[----:B------:R-:W-:Y:S05]  /*ba50*/  BSYNC B1 ;  /* 0x0000000000017941 */ /* 0x000fea0003800000 */
.L_x_134:
        /* <DEDUP_REMOVED lines=10> */
.L_x_137:
[----:B------:R-:W-:Y:S05]  /*bb00*/  BSYNC B1 ;  /* 0x0000000000017941 */ /* 0x000fea0003800000 */
.L_x_136:
        /* <DEDUP_REMOVED lines=10> */
.L_x_139:
[----:B------:R-:W-:Y:S05]  /*bbb0*/  BSYNC B1 ;  /* 0x0000000000017941 */ /* 0x000fea0003800000 */
.L_x_138:
        /* <DEDUP_REMOVED lines=10> */
.L_x_141:
[----:B------:R-:W-:Y:S05]  /*bc60*/  BSYNC B1 ;  /* 0x0000000000017941 */ /* 0x000fea0003800000 */
.L_x_140:
        /* <DEDUP_REMOVED lines=10> */
.L_x_143:
[----:B------:R-:W-:Y:S05]  /*bd10*/  BSYNC B1 ;  /* 0x0000000000017941 */ /* 0x000fea0003800000 */
.L_x_142:
        /* <DEDUP_REMOVED lines=10> */
.L_x_145:
[----:B------:R-:W-:Y:S05]  /*bdc0*/  BSYNC B1 ;  /* 0x0000000000017941 */ /* 0x000fea0003800000 */
.L_x_144:
        /* <DEDUP_REMOVED lines=10> */
.L_x_147:
[----:B------:R-:W-:Y:S05]  /*be70*/  BSYNC B1 ;  /* 0x0000000000017941 */ /* 0x000fea0003800000 */
.L_x_146:
        /* <DEDUP_REMOVED lines=10> */
.L_x_149:
[----:B------:R-:W-:Y:S05]  /*bf20*/  BSYNC B1 ;  /* 0x0000000000017941 */ /* 0x000fea0003800000 */
.L_x_148:
        /* <DEDUP_REMOVED lines=10> */
.L_x_151:
[----:B------:R-:W-:Y:S05]  /*bfd0*/  BSYNC B1 ;  /* 0x0000000000017941 */ /* 0x000fea0003800000 */
.L_x_150:
        /* <DEDUP_REMOVED lines=10> */
.L_x_153:
[----:B------:R-:W-:Y:S05]  /*c080*/  BSYNC B1 ;  /* 0x0000000000017941 */ /* 0x000fea0003800000 */
.L_x_152:
        /* <DEDUP_REMOVED lines=10> */
.L_x_155:
[----:B------:R-:W-:Y:S05]  /*c130*/  BSYNC B1 ;  /* 0x0000000000017941 */ /* 0x000fea0003800000 */
.L_x_154:
        /* <DEDUP_REMOVED lines=10> */
.L_x_157:
[----:B------:R-:W-:Y:S05]  /*c1e0*/  BSYNC B1 ;  /* 0x0000000000017941 */ /* 0x000fea0003800000 */
.L_x_156:
        /* <DEDUP_REMOVED lines=10> */
.L_x_159:
[----:B------:R-:W-:Y:S05]  /*c290*/  BSYNC B1 ;  /* 0x0000000000017941 */ /* 0x000fea0003800000 */
.L_x_158:
        /* <DEDUP_REMOVED lines=10> */
.L_x_161:
[----:B------:R-:W-:Y:S05]  /*c340*/  BSYNC B1 ;  /* 0x0000000000017941 */ /* 0x000fea0003800000 */
.L_x_160:
        /* <DEDUP_REMOVED lines=10> */
.L_x_163:
[----:B------:R-:W-:Y:S05]  /*c3f0*/  BSYNC B1 ;  /* 0x0000000000017941 */ /* 0x000fea0003800000 */
.L_x_162:
        /* <DEDUP_REMOVED lines=10> */
.L_x_165:
[----:B------:R-:W-:Y:S05]  /*c4a0*/  BSYNC B1 ;  /* 0x0000000000017941 */ /* 0x000fea0003800000 */
.L_x_164:
        /* <DEDUP_REMOVED lines=10> */
.L_x_167:
[----:B------:R-:W-:Y:S05]  /*c550*/  BSYNC B1 ;  /* 0x0000000000017941 */ /* 0x000fea0003800000 */
.L_x_166:
        /* <DEDUP_REMOVED lines=10> */
.L_x_169:
[----:B------:R-:W-:Y:S05]  /*c600*/  BSYNC B1 ;  /* 0x0000000000017941 */ /* 0x000fea0003800000 */
.L_x_168:
        /* <DEDUP_REMOVED lines=10> */
.L_x_171:
[----:B------:R-:W-:Y:S05]  /*c6b0*/  BSYNC B1 ;  /* 0x0000000000017941 */ /* 0x000fea0003800000 */
.L_x_170:
        /* <DEDUP_REMOVED lines=10> */
.L_x_173:
[----:B------:R-:W-:Y:S05]  /*c760*/  BSYNC B1 ;  /* 0x0000000000017941 */ /* 0x000fea0003800000 */
.L_x_172:
        /* <DEDUP_REMOVED lines=10> */
.L_x_175:
[----:B------:R-:W-:Y:S05]  /*c810*/  BSYNC B1 ;  /* 0x0000000000017941 */ /* 0x000fea0003800000 */
.L_x_174:
        /* <DEDUP_REMOVED lines=10> */
.L_x_177:
[----:B------:R-:W-:Y:S05]  /*c8c0*/  BSYNC B1 ;  /* 0x0000000000017941 */ /* 0x000fea0003800000 */
.L_x_176:
        /* <DEDUP_REMOVED lines=10> */
.L_x_179:
[----:B------:R-:W-:Y:S05]  /*c970*/  BSYNC B1 ;  /* 0x0000000000017941 */ /* 0x000fea0003800000 */
.L_x_178:
        /* <DEDUP_REMOVED lines=10> */
.L_x_181:
[----:B------:R-:W-:Y:S05]  /*ca20*/  BSYNC B1 ;  /* 0x0000000000017941 */ /* 0x000fea0003800000 */
.L_x_180:
        /* <DEDUP_REMOVED lines=10> */
.L_x_183:
[----:B------:R-:W-:Y:S05]  /*cad0*/  BSYNC B1 ;  /* 0x0000000000017941 */ /* 0x000fea0003800000 */
.L_x_182:
        /* <DEDUP_REMOVED lines=10> */
.L_x_185:
[----:B------:R-:W-:Y:S05]  /*cb80*/  BSYNC B1 ;  /* 0x0000000000017941 */ /* 0x000fea0003800000 */
.L_x_184:
        /* <DEDUP_REMOVED lines=10> */
.L_x_187:
[----:B------:R-:W-:Y:S05]  /*cc30*/  BSYNC B1 ;  /* 0x0000000000017941 */ /* 0x000fea0003800000 */
.L_x_186:
        /* <DEDUP_REMOVED lines=10> */
.L_x_189:
[----:B------:R-:W-:Y:S05]  /*cce0*/  BSYNC B1 ;  /* 0x0000000000017941 */ /* 0x000fea0003800000 */
.L_x_188:
        /* <DEDUP_REMOVED lines=10> */
.L_x_191:
[----:B------:R-:W-:Y:S05]  /*cd90*/  BSYNC B1 ;  /* 0x0000000000017941 */ /* 0x000fea0003800000 */
.L_x_190:
        /* <DEDUP_REMOVED lines=10> */
.L_x_193:
[----:B------:R-:W-:Y:S05]  /*ce40*/  BSYNC B1 ;  /* 0x0000000000017941 */ /* 0x000fea0003800000 */
.L_x_192:
        /* <DEDUP_REMOVED lines=10> */
.L_x_195:
[----:B------:R-:W-:Y:S05]  /*cef0*/  BSYNC B1 ;  /* 0x0000000000017941 */ /* 0x000fea0003800000 */
.L_x_194:
        /* <DEDUP_REMOVED lines=10> */
.L_x_197:
[----:B------:R-:W-:Y:S05]  /*cfa0*/  BSYNC B1 ;  /* 0x0000000000017941 */ /* 0x000fea0003800000 */
.L_x_196:
        /* <DEDUP_REMOVED lines=10> */
.L_x_199:
[----:B------:R-:W-:Y:S05]  /*d050*/  BSYNC B1 ;  /* 0x0000000000017941 */ /* 0x000fea0003800000 */
.L_x_198:
        /* <DEDUP_REMOVED lines=10> */
.L_x_201:
[----:B------:R-:W-:Y:S05]  /*d100*/  BSYNC B1 ;  /* 0x0000000000017941 */ /* 0x000fea0003800000 */
.L_x_200:
        /* <DEDUP_REMOVED lines=10> */
.L_x_203:
[----:B------:R-:W-:Y:S05]  /*d1b0*/  BSYNC B1 ;  /* 0x0000000000017941 */ /* 0x000fea0003800000 */
.L_x_202:
        /* <DEDUP_REMOVED lines=10> */
.L_x_205:
[----:B------:R-:W-:Y:S05]  /*d260*/  BSYNC B1 ;  /* 0x0000000000017941 */ /* 0x000fea0003800000 */
.L_x_204:
        /* <DEDUP_REMOVED lines=10> */
.L_x_207:
[----:B------:R-:W-:Y:S05]  /*d310*/  BSYNC B1 ;  /* 0x0000000000017941 */ /* 0x000fea0003800000 */
.L_x_206:
        /* <DEDUP_REMOVED lines=10> */
.L_x_209:
[----:B------:R-:W-:Y:S05]  /*d3c0*/  BSYNC B1 ;  /* 0x0000000000017941 */ /* 0x000fea0003800000 */
.L_x_208:
        /* <DEDUP_REMOVED lines=10> */
.L_x_211:
[----:B------:R-:W-:Y:S05]  /*d470*/  BSYNC B1 ;  /* 0x0000000000017941 */ /* 0x000fea0003800000 */
.L_x_210:
        /* <DEDUP_REMOVED lines=10> */
.L_x_213:
[----:B------:R-:W-:Y:S05]  /*d520*/  BSYNC B1 ;  /* 0x0000000000017941 */ /* 0x000fea0003800000 */
.L_x_212:
        /* <DEDUP_REMOVED lines=10> */
.L_x_215:
[----:B------:R-:W-:Y:S05]  /*d5d0*/  BSYNC B1 ;  /* 0x0000000000017941 */ /* 0x000fea0003800000 */
.L_x_214:
        /* <DEDUP_REMOVED lines=10> */
.L_x_217:
[----:B------:R-:W-:Y:S05]  /*d680*/  BSYNC B1 ;  /* 0x0000000000017941 */ /* 0x000fea0003800000 */
.L_x_216:
        /* <DEDUP_REMOVED lines=10> */
.L_x_219:
[----:B------:R-:W-:Y:S05]  /*d730*/  BSYNC B1 ;  /* 0x0000000000017941 */ /* 0x000fea0003800000 */
.L_x_218:
        /* <DEDUP_REMOVED lines=10> */
.L_x_221:
[----:B------:R-:W-:Y:S05]  /*d7e0*/  BSYNC B1 ;  /* 0x0000000000017941 */ /* 0x000fea0003800000 */
.L_x_220:
        /* <DEDUP_REMOVED lines=10> */
.L_x_223:
[----:B------:R-:W-:Y:S05]  /*d890*/  BSYNC B1 ;  /* 0x0000000000017941 */ /* 0x000fea0003800000 */
.L_x_222:
        /* <DEDUP_REMOVED lines=10> */
.L_x_225:
[----:B------:R-:W-:Y:S05]  /*d940*/  BSYNC B1 ;  /* 0x0000000000017941 */ /* 0x000fea0003800000 */
.L_x_224:
        /* <DEDUP_REMOVED lines=10> */
.L_x_227:
[----:B------:R-:W-:Y:S05]  /*d9f0*/  BSYNC B1 ;  /* 0x0000000000017941 */ /* 0x000fea0003800000 */
.L_x_226:
        /* <DEDUP_REMOVED lines=10> */
.L_x_229:
[----:B------:R-:W-:Y:S05]  /*daa0*/  BSYNC B1 ;  /* 0x0000000000017941 */ /* 0x000fea0003800000 */
.L_x_228:
        /* <DEDUP_REMOVED lines=10> */
.L_x_231:
[----:B------:R-:W-:Y:S05]  /*db50*/  BSYNC B1 ;  /* 0x0000000000017941 */ /* 0x000fea0003800000 */
.L_x_230:
        /* <DEDUP_REMOVED lines=10> */
.L_x_233:
[----:B------:R-:W-:Y:S05]  /*dc00*/  BSYNC B1 ;  /* 0x0000000000017941 */ /* 0x000fea0003800000 */
.L_x_232:
        /* <DEDUP_REMOVED lines=10> */
.L_x_235:
[----:B------:R-:W-:Y:S05]  /*dcb0*/  BSYNC B1 ;  /* 0x0000000000017941 */ /* 0x000fea0003800000 */
.L_x_234:
        /* <DEDUP_REMOVED lines=10> */
.L_x_237:
[----:B------:R-:W-:Y:S05]  /*dd60*/  BSYNC B1 ;  /* 0x0000000000017941 */ /* 0x000fea0003800000 */
.L_x_236:
        /* <DEDUP_REMOVED lines=10> */
.L_x_239:
[----:B------:R-:W-:Y:S05]  /*de10*/  BSYNC B1 ;  /* 0x0000000000017941 */ /* 0x000fea0003800000 */
.L_x_238:
        /* <DEDUP_REMOVED lines=10> */
.L_x_241:
[----:B------:R-:W-:Y:S05]  /*dec0*/  BSYNC B1 ;  /* 0x0000000000017941 */ /* 0x000fea0003800000 */
.L_x_240:
        /* <DEDUP_REMOVED lines=10> */
.L_x_243:
[----:B------:R-:W-:Y:S05]  /*df70*/  BSYNC B1 ;  /* 0x0000000000017941 */ /* 0x000fea0003800000 */
.L_x_242:
        /* <DEDUP_REMOVED lines=10> */
.L_x_245:
[----:B------:R-:W-:Y:S05]  /*e020*/  BSYNC B1 ;  /* 0x0000000000017941 */ /* 0x000fea0003800000 */
.L_x_244:
        /* <DEDUP_REMOVED lines=10> */
.L_x_247:
[----:B------:R-:W-:Y:S05]  /*e0d0*/  BSYNC B1 ;  /* 0x0000000000017941 */ /* 0x000fea0003800000 */
.L_x_246:
        /* <DEDUP_REMOVED lines=10> */
.L_x_249:
[----:B------:R-:W-:Y:S05]  /*e180*/  BSYNC B1 ;  /* 0x0000000000017941 */ /* 0x000fea0003800000 */
.L_x_248:
        /* <DEDUP_REMOVED lines=10> */
.L_x_251:
[----:B------:R-:W-:Y:S05]  /*e230*/  BSYNC B1 ;  /* 0x0000000000017941 */ /* 0x000fea0003800000 */
.L_x_250:
        /* <DEDUP_REMOVED lines=10> */
.L_x_253:
[----:B------:R-:W-:Y:S05]  /*e2e0*/  BSYNC B1 ;  /* 0x0000000000017941 */ /* 0x000fea0003800000 */
.L_x_252:
        /* <DEDUP_REMOVED lines=10> */
.L_x_255:
[----:B------:R-:W-:Y:S05]  /*e390*/  BSYNC B1 ;  /* 0x0000000000017941 */ /* 0x000fea0003800000 */
.L_x_254:
        /* <DEDUP_REMOVED lines=10> */
.L_x_257:
[----:B------:R-:W-:Y:S05]  /*e440*/  BSYNC B1 ;  /* 0x0000000000017941 */ /* 0x000fea0003800000 */
.L_x_256:
        /* <DEDUP_REMOVED lines=10> */
.L_x_259:
[----:B------:R-:W-:Y:S05]  /*e4f0*/  BSYNC B1 ;  /* 0x0000000000017941 */ /* 0x000fea0003800000 */
.L_x_258:
        /* <DEDUP_REMOVED lines=10> */
.L_x_261:
[----:B------:R-:W-:Y:S05]  /*e5a0*/  BSYNC B1 ;  /* 0x0000000000017941 */ /* 0x000fea0003800000 */
.L_x_260:
        /* <DEDUP_REMOVED lines=10> */
.L_x_263:
[----:B------:R-:W-:Y:S05]  /*e650*/  BSYNC B1 ;  /* 0x0000000000017941 */ /* 0x000fea0003800000 */
.L_x_262:
        /* <DEDUP_REMOVED lines=10> */
.L_x_265:
[----:B------:R-:W-:Y:S05]  /*e700*/  BSYNC B1 ;  /* 0x0000000000017941 */ /* 0x000fea0003800000 */
.L_x_264:
        /* <DEDUP_REMOVED lines=10> */
.L_x_267:
[----:B------:R-:W-:Y:S05]  /*e7b0*/  BSYNC B1 ;  /* 0x0000000000017941 */ /* 0x000fea0003800000 */
.L_x_266:
        /* <DEDUP_REMOVED lines=10> */
.L_x_269:
[----:B------:R-:W-:Y:S05]  /*e860*/  BSYNC B1 ;  /* 0x0000000000017941 */ /* 0x000fea0003800000 */
.L_x_268:
        /* <DEDUP_REMOVED lines=10> */
.L_x_271:
[----:B------:R-:W-:Y:S05]  /*e910*/  BSYNC B1 ;  /* 0x0000000000017941 */ /* 0x000fea0003800000 */
.L_x_270:
        /* <DEDUP_REMOVED lines=10> */
.L_x_273:
[----:B------:R-:W-:Y:S05]  /*e9c0*/  BSYNC B1 ;  /* 0x0000000000017941 */ /* 0x000fea0003800000 */
.L_x_272:
        /* <DEDUP_REMOVED lines=10> */
.L_x_275:
[----:B------:R-:W-:Y:S05]  /*ea70*/  BSYNC B1 ;  /* 0x0000000000017941 */ /* 0x000fea0003800000 */
.L_x_274:
        /* <DEDUP_REMOVED lines=10> */
.L_x_277:
[----:B------:R-:W-:Y:S05]  /*eb20*/  BSYNC B1 ;  /* 0x0000000000017941 */ /* 0x000fea0003800000 */
.L_x_276:
        /* <DEDUP_REMOVED lines=10> */
.L_x_279:
[----:B------:R-:W-:Y:S05]  /*ebd0*/  BSYNC B1 ;  /* 0x0000000000017941 */ /* 0x000fea0003800000 */
.L_x_278:
        /* <DEDUP_REMOVED lines=10> */
.L_x_281:
[----:B------:R-:W-:Y:S05]  /*ec80*/  BSYNC B1 ;  /* 0x0000000000017941 */ /* 0x000fea0003800000 */
.L_x_280:
        /* <DEDUP_REMOVED lines=10> */
.L_x_283:
[----:B------:R-:W-:Y:S05]  /*ed30*/  BSYNC B1 ;  /* 0x0000000000017941 */ /* 0x000fea0003800000 */
.L_x_282:
[----:B0-234-:R-:W2:Y:S01]  /*ed40*/  LDL.LU R10, [R1+0x1f4] ;  /* 0x0001f400010a7983 */ /* 0x01dea20000300800 */
[----:B-----5:R-:W-:Y:S01]  /*ed50*/  HADD2.F32 R11, -RZ, R23.H0_H0 ;  /* 0x20000017ff0b7230 */ /* 0x020fe20000004100 */
        /* <DEDUP_REMOVED lines=8> */
.L_x_285:
[----:B------:R-:W-:Y:S05]  /*ede0*/  BSYNC B1 ;  /* 0x0000000000017941 */ /* 0x000fea0003800000 */
.L_x_284:
[----:B------:R-:W3:Y:S01]  /*edf0*/  LDL.LU R10, [R1+0x1f8] ;  /* 0x0001f800010a7983 */ /* 0x000ee20000300800 */
[----:B0----5:R-:W-:Y:S01]  /*ee00*/  HADD2.F32 R11, -RZ, R23.H0_H0 ;  /* 0x20000017ff0b7230 */ /* 0x021fe20000004100 */
[----:B------:R-:W-:Y:S01]  /*ee10*/  ISETP.GT.AND P1, PT, R0, 0xf9, P0 ;  /* 0x000000f90000780c */ /* 0x000fe20000724270 */
[----:B------:R-:W-:Y:S01]  /*ee20*/  BSSY B1, `(.L_x_286) ;  /* 0x000000a000017945 */ /* 0x000fe20003800000 */
[----:B------:R-:W-:Y:S02]  /*ee30*/  IADD3 R169, P0, R3, 0x80, RZ ;  /* 0x0000008003a97810 */ /* 0x000fe40007f1e0ff */
[----:B------:R-:W-:-:S04]  /*ee40*/  FMUL R11, R11, R16 ;  /* 0x000000100b0b7220 */ /* 0x000fc80000400000 */
[----:B---3--:R-:W-:-:S05]  /*ee50*/  FFMA R11, R10, R2, R11 ;  /* 0x000000020a0b7223 */ /* 0x008fca000000000b */
[----:B------:R-:W-:-:S04]  /*ee60*/  F2FP.F16.F32.PACK_AB R11, RZ, R11 ;  /* 0x0000000bff0b723e */ /* 0x000fc800000000ff */
[----:B------:R-:W-:Y:S01]  /*ee70*/  PRMT R3, R11, 0x7610, R3 ;  /* 0x000076100b037816 */ /* 0x000fe20000000003 */
[----:B------:R-:W-:-:S04]  /*ee80*/  IMAD.X R11, RZ, RZ, UR7, P0 ;  /* 0x00000007ff0b7e24 */ /* 0x000fc800080e06ff */
[----:B------:R0:W-:Y:S01]  /*ee90*/  @P2 STG.E.U16 desc[UR36][R6.64+0x1f0], R3 ;  /* 0x0001f00306002986 */ /* 0x0001e2000c101524 */
[----:B------:R-:W-:Y:S05]  /*eea0*/  @!P1 BRA `(.L_x_287) ;  /* 0x0000000000049947 */ /* 0x000fea0003800000 */
[----:B------:R3:W5:Y:S02]  /*eeb0*/  LDG.E.LTC128B.U16 R23, desc[UR36][R8.64+0x1f2] ;  /* 0x0001f22408177981 */ /* 0x000764000c1e1520 */
.L_x_287:
[----:B------:R-:W-:Y:S05]  /*eec0*/  BSYNC B1 ;  /* 0x0000000000017941 */ /* 0x000fea0003800000 */
.L_x_286:
[----:B------:R-:W4:Y:S01]  /*eed0*/  LDL.LU R10, [R1+0x1fc] ;  /* 0x0001fc00010a7983 */ /* 0x000f220000300800 */
[----:B0----5:R-:W-:Y:S01]  /*eee0*/  HADD2.F32 R3, -RZ, R23.H0_H0 ;  /* 0x20000017ff037230 */ /* 0x021fe20000004100 */
[----:B------:R-:W-:Y:S01]  /*eef0*/  ISETP.GT.AND P0, PT, R153, 0x80, PT ;  /* 0x000000809900780c */ /* 0x000fe20003f04270 */
[----:B--23--:R-:W-:-:S03]  /*ef00*/  IMAD R8, R11, R14, RZ ;  /* 0x0000000e0b087224 */ /* 0x00cfc600078e02ff */
[----:B------:R-:W-:Y:S01]  /*ef10*/  FMUL R3, R3, R16 ;  /* 0x0000001003037220 */ /* 0x000fe20000400000 */
[C---:B------:R-:W-:Y:S01]  /*ef20*/  IMAD R167, R169.reuse, R15, R8 ;  /* 0x0000000fa9a77224 */ /* 0x040fe200078e0208 */
[----:B------:R-:W-:Y:S01]  /*ef30*/  ISETP.GT.AND P4, PT, R0, RZ, P0 ;  /* 0x000000ff0000720c */ /* 0x000fe20000784270 */
[----:B------:R-:W-:-:S04]  /*ef40*/  IMAD.WIDE.U32 R8, R169, R14, R20 ;  /* 0x0000000ea9087225 */ /* 0x000fc800078e0014 */
[----:B------:R-:W-:Y:S02]  /*ef50*/  IMAD.IADD R9, R9, 0x1, R167 ;  /* 0x0000000109097824 */ /* 0x000fe400078e02a7 */
[----:B----4-:R-:W-:Y:S01]  /*ef60*/  FFMA R3, R10, R2, R3 ;  /* 0x000000020a037223 */ /* 0x010fe20000000003 */
[----:B------:R-:W-:-:S04]  /*ef70*/  LEA R10, P2, R8, R12, 0x1 ;  /* 0x0000000c080a7211 */ /* 0x000fc800078408ff */
[----:B------:R-:W-:Y:S02]  /*ef80*/  F2FP.F16.F32.PACK_AB R3, RZ, R3 ;  /* 0x00000003ff03723e */ /* 0x000fe400000000ff */
[--C-:B------:R-:W-:Y:S02]  /*ef90*/  LEA.HI.X R11, R8, R13, R9.reuse, 0x1, P2 ;  /* 0x0000000d080b7211 */ /* 0x100fe400010f0c09 */
[----:B------:R-:W-:-:S05]  /*efa0*/  PRMT R9, R3, 0x7610, R9 ;  /* 0x0000761003097816 */ /* 0x000fca0000000009 */
[----:B------:R0:W-:Y:S04]  /*efb0*/  @P1 STG.E.U16 desc[UR36][R6.64+0x1f2], R9 ;  /* 0x0001f20906001986 */ /* 0x0001e8000c101524 */
[----:B------:R-:W2:Y:S01]  /*efc0*/  @P4 LDG.E.LTC128B.U16 R23, desc[UR36][R10.64] ;  /* 0x000000240a174981 */ /* 0x000ea2000c1e1520 */
[----:B-1----:R-:W-:Y:S01]  /*efd0*/  IMAD.U32 R161, RZ, RZ, UR8 ;  /* 0x00000008ffa17e24 */ /* 0x002fe2000f8e00ff */
[----:B------:R-:W-:Y:S01]  /*efe0*/  MOV R164, UR9 ;  /* 0x0000000900a47c02 */ /* 0x000fe20008000f00 */
[----:B------:R-:W-:Y:S01]  /*eff0*/  IMAD.U32 R165, RZ, RZ, UR8 ;  /* 0x00000008ffa57e24 */ /* 0x000fe2000f8e00ff */
[----:B------:R-:W-:Y:S01]  /*f000*/  ISETP.GT.AND P2, PT, R0, 0x1, P0 ;  /* 0x000000010000780c */ /* 0x000fe20000744270 */
[----:B------:R-:W-:Y:S01]  /*f010*/  IMAD.SHL.U32 R161, R161, 0x100, RZ ;  /* 0x00000100a1a17824 */ /* 0x000fe200078e00ff */
[----:B------:R-:W-:Y:S01]  /*f020*/  BSSY B1, `(.L_x_288) ;  /* 0x0000011000017945 */ /* 0x000fe20003800000 */
[----:B0-----:R-:W-:Y:S01]  /*f030*/  IMAD.WIDE.U32 R8, R169, R14, R18 ;  /* 0x0000000ea9087225 */ /* 0x001fe200078e0012 */
[----:B------:R-:W-:-:S04]  /*f040*/  SHF.L.U64.HI R165, R165, 0x8, R164 ;  /* 0x00000008a5a57819 */ /* 0x000fc800000102a4 */
[----:B------:R-:W-:-:S03]  /*f050*/  IADD3 R9, R167, R9, RZ ;  /* 0x00000009a7097210 */ /* 0x000fc60007ffe0ff */
[----:B------:R-:W-:Y:S01]  /*f060*/  IMAD.WIDE.U32 R162, R22, UR43, R8 ;  /* 0x0000002b16a27c25 */ /* 0x000fe2000f8e0008 */
[----:B------:R-:W-:-:S03]  /*f070*/  IADD3 R8, P1, R161, R4, RZ ;  /* 0x00000004a1087210 */ /* 0x000fc60007f3e0ff */
[----:B------:R-:W-:Y:S01]  /*f080*/  IMAD.IADD R7, R159, 0x1, R163 ;  /* 0x000000019f077824 */ /* 0x000fe200078e02a3 */
[----:B------:R-:W-:Y:S02]  /*f090*/  IADD3.X R9, R165, R5, RZ, P1, !PT ;  /* 0x00000005a5097210 */ /* 0x000fe40000ffe4ff */
[----:B------:R-:W-:-:S04]  /*f0a0*/  LEA R6, P3, R162, R12, 0x1 ;  /* 0x0000000ca2067211 */ /* 0x000fc800078608ff */
[----:B------:R-:W-:Y:S01]  /*f0b0*/  LEA.HI.X R7, R162, R13, R7, 0x1, P3 ;  /* 0x0000000da2077211 */ /* 0x000fe200018f0c07 */
[----:B--2---:R-:W-:-:S05]  /*f0c0*/  HADD2.F32 R3, -RZ, R23.H0_H0 ;  /* 0x20000017ff037230 */ /* 0x004fca0000004100 */
[----:B------:R-:W-:-:S04]  /*f0d0*/  FMUL R3, R3, R16 ;  /* 0x0000001003037220 */ /* 0x000fc80000400000 */
[----:B------:R-:W-:-:S05]  /*f0e0*/  FFMA R3, R24, R2, R3 ;  /* 0x0000000218037223 */ /* 0x000fca0000000003 */
[----:B------:R-:W-:-:S05]  /*f0f0*/  F2FP.F16.F32.PACK_AB R3, RZ, R3 ;  /* 0x00000003ff03723e */ /* 0x000fca00000000ff */
[----:B------:R0:W-:Y:S01]  /*f100*/  @P4 STG.E.U16 desc[UR36][R8.64], R3 ;  /* 0x0000000308004986 */ /* 0x0001e2000c101524 */
[----:B------:R-:W-:Y:S05]  /*f110*/  @!P2 BRA `(.L_x_289) ;  /* 0x000000000004a947 */ /* 0x000fea0003800000 */
[----:B------:R1:W5:Y:S02]  /*f120*/  LDG.E.LTC128B.U16 R23, desc[UR36][R6.64+0x2] ;  /* 0x0000022406177981 */ /* 0x000364000c1e1520 */
.L_x_289:
[----:B------:R-:W-:Y:S05]  /*f130*/  BSYNC B1 ;  /* 0x0000000000017941 */ /* 0x000fea0003800000 */
.L_x_288:
[----:B0----5:R-:W-:Y:S01]  /*f140*/  HADD2.F32 R3, -RZ, R23.H0_H0 ;  /* 0x20000017ff037230 */ /* 0x021fe20000004100 */
[----:B------:R-:W-:Y:S01]  /*f150*/  ISETP.GT.AND P1, PT, R153, 0x88, PT ;  /* 0x000000889900780c */ /* 0x000fe20003f24270 */
[----:B------:R-:W-:Y:S01]  /*f160*/  IMAD.WIDE.U32 R14, R169, R14, R156 ;  /* 0x0000000ea90e7225 */ /* 0x000fe200078e009c */
[----:B------:R-:W-:Y:S03]  /*f170*/  BSSY B1, `(.L_x_290) ;  /* 0x0000010000017945 */ /* 0x000fe60003800000 */
[----:B------:R-:W-:Y:S01]  /*f180*/  FMUL R10, R3, R16 ;  /* 0x00000010030a7220 */ /* 0x000fe20000400000 */
[----:B------:R-:W-:Y:S01]  /*f190*/  IMAD.IADD R167, R167, 0x1, R15 ;  /* 0x00000001a7a77824 */ /* 0x000fe200078e020f */
[----:B------:R-:W-:Y:S02]  /*f1a0*/  IADD3 R154, P4, R154, R14, RZ ;  /* 0x0000000e9a9a7210 */ /* 0x000fe40007f9e0ff */
[----:B------:R-:W-:Y:S01]  /*f1b0*/  FFMA R10, R25, R2, R10 ;  /* 0x00000002190a7223 */ /* 0x000fe2000000000a */
[----:B------:R-:W-:-:S02]  /*f1c0*/  ISETP.GT.AND P3, PT, R0, RZ, P1 ;  /* 0x000000ff0000720c */ /* 0x000fc40000f64270 */
[--C-:B------:R-:W-:Y:S01]  /*f1d0*/  IMAD.X R20, R167, 0x1, R21.reuse, P4 ;  /* 0x00000001a7147824 */ /* 0x100fe200020e0615 */
[----:B------:R-:W-:Y:S02]  /*f1e0*/  IADD3 R14, P5, R18, R14, RZ ;  /* 0x0000000e120e7210 */ /* 0x000fe40007fbe0ff */
[----:B------:R-:W-:Y:S02]  /*f1f0*/  F2FP.F16.F32.PACK_AB R3, RZ, R10 ;  /* 0x0000000aff03723e */ /* 0x000fe400000000ff */
[C---:B------:R-:W-:Y:S02]  /*f200*/  LEA R10, P4, R154.reuse, R12, 0x1 ;  /* 0x0000000c9a0a7211 */ /* 0x040fe400078808ff */
[----:B------:R-:W-:Y:S02]  /*f210*/  PRMT R21, R3, 0x7610, R21 ;  /* 0x0000761003157816 */ /* 0x000fe40000000015 */
[----:B------:R-:W-:Y:S02]  /*f220*/  LEA.HI.X R11, R154, R13, R20, 0x1, P4 ;  /* 0x0000000d9a0b7211 */ /* 0x000fe400020f0c14 */
[----:B------:R-:W-:Y:S01]  /*f230*/  PRMT R3, R23, 0x7610, R3 ;  /* 0x0000761017037816 */ /* 0x000fe20000000003 */
[----:B------:R0:W-:Y:S01]  /*f240*/  @P2 STG.E.U16 desc[UR36][R8.64+0x2], R21 ;  /* 0x0000021508002986 */ /* 0x0001e2000c101524 */
[----:B------:R-:W-:Y:S05]  /*f250*/  @!P3 BRA `(.L_x_291) ;  /* 0x000000000004b947 */ /* 0x000fea0003800000 */
[----:B------:R2:W5:Y:S02]  /*f260*/  LDG.E.LTC128B.U16 R3, desc[UR36][R10.64] ;  /* 0x000000240a037981 */ /* 0x000564000c1e1520 */
.L_x_291:
[----:B------:R-:W-:Y:S05]  /*f270*/  BSYNC B1 ;  /* 0x0000000000017941 */ /* 0x000fea0003800000 */
.L_x_290:
[----:B--2--5:R-:W-:Y:S01]  /*f280*/  HADD2.F32 R11, -RZ, R3.H0_H0 ;  /* 0x20000003ff0b7230 */ /* 0x024fe20000004100 */
[----:B------:R-:W-:Y:S01]  /*f290*/  IADD3.X R15, R19, R167, RZ, P5, !PT ;  /* 0x000000a7130f7210 */ /* 0x000fe20002ffe4ff */
[----:B------:R-:W-:Y:S01]  /*f2a0*/  BSSY B1, `(.L_x_292) ;  /* 0x000000e000017945 */ /* 0x000fe20003800000 */
[----:B------:R-:W-:Y:S02]  /*f2b0*/  IADD3 R10, P2, R8, R160, RZ ;  /* 0x000000a0080a7210 */ /* 0x000fe40007f5e0ff */
[----:B------:R-:W-:Y:S01]  /*f2c0*/  FMUL R11, R11, R16 ;  /* 0x000000100b0b7220 */ /* 0x000fe20000400000 */
[----:B------:R-:W-:Y:S01]  /*f2d0*/  IMAD.WIDE.U32 R22, R22, UR43, R14 ;  /* 0x0000002b16167c25 */ /* 0x000fe2000f8e000e */
[----:B------:R-:W-:-:S03]  /*f2e0*/  ISETP.GT.AND P5, PT, R0, 0x1, P1 ;  /* 0x000000010000780c */ /* 0x000fc60000fa4270 */
[----:B------:R-:W-:Y:S01]  /*f2f0*/  FFMA R11, R26, R2, R11 ;  /* 0x000000021a0b7223 */ /* 0x000fe2000000000b */
[----:B------:R-:W-:Y:S01]  /*f300*/  IMAD.IADD R159, R159, 0x1, R23 ;  /* 0x000000019f9f7824 */ /* 0x000fe200078e0217 */
[----:B------:R-:W-:-:S03]  /*f310*/  LEA R12, P4, R22, R12, 0x1 ;  /* 0x0000000c160c7211 */ /* 0x000fc600078808ff */
[----:B------:R-:W-:Y:S01]  /*f320*/  F2FP.F16.F32.PACK_AB R14, RZ, R11 ;  /* 0x0000000bff0e723e */ /* 0x000fe200000000ff */
[----:B------:R-:W-:Y:S01]  /*f330*/  IMAD.X R11, R9, 0x1, R158, P2 ;  /* 0x00000001090b7824 */ /* 0x000fe200010e069e */
[----:B------:R-:W-:-:S04]  /*f340*/  LEA.HI.X R13, R22, R13, R159, 0x1, P4 ;  /* 0x0000000d160d7211 */ /* 0x000fc800020f0c9f */
[----:B------:R2:W-:Y:S01]  /*f350*/  @P3 STG.E.U16 desc[UR36][R10.64], R14 ;  /* 0x0000000e0a003986 */ /* 0x0005e2000c101524 */
[----:B------:R-:W-:Y:S05]  /*f360*/  @!P5 BRA `(.L_x_293) ;  /* 0x000000000004d947 */ /* 0x000fea0003800000 */
[----:B------:R3:W5:Y:S02]  /*f370*/  LDG.E.LTC128B.U16 R3, desc[UR36][R12.64+0x2] ;  /* 0x000002240c037981 */ /* 0x000764000c1e1520 */
.L_x_293:
[----:B------:R-:W-:Y:S05]  /*f380*/  BSYNC B1 ;  /* 0x0000000000017941 */ /* 0x000fea0003800000 */
.L_x_292:
[----:B-----5:R-:W-:Y:S01]  /*f390*/  HADD2.F32 R15, -RZ, R3.H0_H0 ;  /* 0x20000003ff0f7230 */ /* 0x020fe20000004100 */
[----:B------:R-:W-:Y:S01]  /*f3a0*/  ISETP.GT.AND P2, PT, R0, 0x8, P0 ;  /* 0x000000080000780c */ /* 0x000fe20000744270 */
[----:B------:R-:W-:Y:S03]  /*f3b0*/  BSSY B1, `(.L_x_294) ;  /* 0x0000007000017945 */ /* 0x000fe60003800000 */
[----:B--2---:R-:W-:-:S04]  /*f3c0*/  FMUL R14, R15, R16 ;  /* 0x000000100f0e7220 */ /* 0x004fc80000400000 */
[----:B------:R-:W-:-:S05]  /*f3d0*/  FFMA R14, R27, R2, R14 ;  /* 0x000000021b0e7223 */ /* 0x000fca000000000e */
[----:B------:R-:W-:-:S05]  /*f3e0*/  F2FP.F16.F32.PACK_AB R14, RZ, R14 ;  /* 0x0000000eff0e723e */ /* 0x000fca00000000ff */
[----:B------:R2:W-:Y:S01]  /*f3f0*/  @P5 STG.E.U16 desc[UR36][R10.64+0x2], R14 ;  /* 0x0000020e0a005986 */ /* 0x0005e2000c101524 */
[----:B------:R-:W-:Y:S05]  /*f400*/  @!P2 BRA `(.L_x_295) ;  /* 0x000000000004a947 */ /* 0x000fea0003800000 */
[----:B------:R4:W5:Y:S02]  /*f410*/  LDG.E.LTC128B.U16 R3, desc[UR36][R6.64+0x10] ;  /* 0x0000102406037981 */ /* 0x000964000c1e1520 */
.L_x_295:
[----:B------:R-:W-:Y:S05]  /*f420*/  BSYNC B1 ;  /* 0x0000000000017941 */ /* 0x000fea0003800000 */
.L_x_294:
[----:B--2--5:R-:W-:Y:S01]  /*f430*/  HADD2.F32 R11, -RZ, R3.H0_H0 ;  /* 0x20000003ff0b7230 */ /* 0x024fe20000004100 */
[----:B------:R-:W-:Y:S01]  /*f440*/  ISETP.GT.AND P3, PT, R0, 0x9, P0 ;  /* 0x000000090000780c */ /* 0x000fe20000764270 */
[----:B------:R-:W-:Y:S03]  /*f450*/  BSSY B1, `(.L_x_296) ;  /* 0x0000007000017945 */ /* 0x000fe60003800000 */
[----:B------:R-:W-:-:S04]  /*f460*/  FMUL R11, R11, R16 ;  /* 0x000000100b0b7220 */ /* 0x000fc80000400000 */
[----:B------:R-:W-:-:S05]  /*f470*/  FFMA R11, R28, R2, R11 ;  /* 0x000000021c0b7223 */ /* 0x000fca000000000b */
[----:B------:R-:W-:-:S05]  /*f480*/  F2FP.F16.F32.PACK_AB R11, RZ, R11 ;  /* 0x0000000bff0b723e */ /* 0x000fca00000000ff */
[----:B------:R2:W-:Y:S01]  /*f490*/  @P2 STG.E.U16 desc[UR36][R8.64+0x10], R11 ;  /* 0x0000100b08002986 */ /* 0x0005e2000c101524 */
[----:B------:R-:W-:Y:S05]  /*f4a0*/  @!P3 BRA `(.L_x_297) ;  /* 0x000000000004b947 */ /* 0x000fea0003800000 */
[----:B------:R0:W5:Y:S02]  /*f4b0*/  LDG.E.LTC128B.U16 R3, desc[UR36][R6.64+0x12] ;  /* 0x0000122406037981 */ /* 0x000164000c1e1520 */
.L_x_297:
[----:B------:R-:W-:Y:S05]  /*f4c0*/  BSYNC B1 ;  /* 0x0000000000017941 */ /* 0x000fea0003800000 */
.L_x_296:
        /* <DEDUP_REMOVED lines=9> */
.L_x_299:
[----:B------:R-:W-:Y:S05]  /*f560*/  BSYNC B1 ;  /* 0x0000000000017941 */ /* 0x000fea0003800000 */
.L_x_298:
[----:B-----5:R-:W-:Y:S01]  /*f570*/  HADD2.F32 R11, -RZ, R3.H0_H0 ;  /* 0x20000003ff0b7230 */ /* 0x020fe20000004100 */
[----:B--2---:R-:W-:Y:S01]  /*f580*/  IADD3 R10, P3, R160, R8, RZ ;  /* 0x00000008a00a7210 */ /* 0x004fe20007f7e0ff */
[----:B------:R-:W-:Y:S01]  /*f590*/  BSSY B1, `(.L_x_300) ;  /* 0x0000009000017945 */ /* 0x000fe20003800000 */
[----:B------:R-:W-:Y:S02]  /*f5a0*/  ISETP.GT.AND P2, PT, R0, 0x9, P1 ;  /* 0x000000090000780c */ /* 0x000fe40000f44270 */
[----:B------:R-:W-:-:S04]  /*f5b0*/  FMUL R11, R11, R16 ;  /* 0x000000100b0b7220 */ /* 0x000fc80000400000 */
[----:B------:R-:W-:-:S05]  /*f5c0*/  FFMA R11, R30, R2, R11 ;  /* 0x000000021e0b7223 */ /* 0x000fca000000000b */
[----:B------:R-:W-:Y:S02]  /*f5d0*/  F2FP.F16.F32.PACK_AB R14, RZ, R11 ;  /* 0x0000000bff0e723e */ /* 0x000fe400000000ff */
[----:B------:R-:W-:-:S05]  /*f5e0*/  IADD3.X R11, R158, R9, RZ, P3, !PT ;  /* 0x000000099e0b7210 */ /* 0x000fca0001ffe4ff */
[----:B------:R2:W-:Y:S01]  /*f5f0*/  @P4 STG.E.U16 desc[UR36][R10.64+0x10], R14 ;  /* 0x0000100e0a004986 */ /* 0x0005e2000c101524 */
[----:B------:R-:W-:Y:S05]  /*f600*/  @!P2 BRA `(.L_x_301) ;  /* 0x000000000004a947 */ /* 0x000fea0003800000 */
[----:B------:R0:W5:Y:S02]  /*f610*/  LDG.E.LTC128B.U16 R3, desc[UR36][R12.64+0x12] ;  /* 0x000012240c037981 */ /* 0x000164000c1e1520 */
.L_x_301:
[----:B------:R-:W-:Y:S05]  /*f620*/  BSYNC B1 ;  /* 0x0000000000017941 */ /* 0x000fea0003800000 */
.L_x_300:
[----:B--2--5:R-:W-:Y:S01]  /*f630*/  HADD2.F32 R11, -RZ, R3.H0_H0 ;  /* 0x20000003ff0b7230 */ /* 0x024fe20000004100 */
[----:B------:R-:W-:Y:S01]  /*f640*/  IADD3 R160, P3, P4, R160, R4, R161 ;  /* 0x00000004a0a07210 */ /* 0x000fe20007c7e0a1 */
[----:B------:R-:W-:Y:S01]  /*f650*/  BSSY B1, `(.L_x_302) ;  /* 0x0000009000017945 */ /* 0x000fe20003800000 */
[----:B------:R-:W-:Y:S02]  /*f660*/  ISETP.GT.AND P5, PT, R0, 0x10, P0 ;  /* 0x000000100000780c */ /* 0x000fe400007a4270 */
[----:B------:R-:W-:Y:S01]  /*f670*/  FMUL R10, R11, R16 ;  /* 0x000000100b0a7220 */ /* 0x000fe20000400000 */
[----:B------:R-:W-:-:S03]  /*f680*/  IADD3.X R161, R158, R5, R165, P3, P4 ;  /* 0x000000059ea17210 */ /* 0x000fc60001fe84a5 */
[----:B------:R-:W-:-:S05]  /*f690*/  FFMA R10, R31, R2, R10 ;  /* 0x000000021f0a7223 */ /* 0x000fca000000000a */
[----:B------:R-:W-:-:S05]  /*f6a0*/  F2FP.F16.F32.PACK_AB R10, RZ, R10 ;  /* 0x0000000aff0a723e */ /* 0x000fca00000000ff */
[----:B------:R2:W-:Y:S01]  /*f6b0*/  @P2 STG.E.U16 desc[UR36][R160.64+0x12], R10 ;  /* 0x0000120aa0002986 */ /* 0x0005e2000c101524 */
[----:B------:R-:W-:Y:S05]  /*f6c0*/  @!P5 BRA `(.L_x_303) ;  /* 0x000000000004d947 */ /* 0x000fea0003800000 */
[----:B------:R0:W5:Y:S02]  /*f6d0*/  LDG.E.LTC128B.U16 R3, desc[UR36][R6.64+0x20] ;  /* 0x0000202406037981 */ /* 0x000164000c1e1520 */
.L_x_303:
[----:B------:R-:W-:Y:S05]  /*f6e0*/  BSYNC B1 ;  /* 0x0000000000017941 */ /* 0x000fea0003800000 */
.L_x_302:
[----:B-----5:R-:W-:Y:S01]  /*f6f0*/  HADD2.F32 R5, -RZ, R3.H0_H0 ;  /* 0x20000003ff057230 */ /* 0x020fe20000004100 */
        /* <DEDUP_REMOVED lines=8> */
.L_x_305:
[----:B------:R-:W-:Y:S05]  /*f780*/  BSYNC B1 ;  /* 0x0000000000017941 */ /* 0x000fea0003800000 */
.L_x_304:
[----:B0----5:R-:W-:Y:S01]  /*f790*/  HADD2.F32 R5, -RZ, R3.H0_H0 ;  /* 0x20000003ff057230 */ /* 0x021fe20000004100 */
        /* <DEDUP_REMOVED lines=8> */
.L_x_307:
[----:B------:R-:W-:Y:S05]  /*f820*/  BSYNC B1 ;  /* 0x0000000000017941 */ /* 0x000fea0003800000 */
.L_x_306:
[----:B-----5:R-:W-:Y:S01]  /*f830*/  HADD2.F32 R5, -RZ, R3.H0_H0 ;  /* 0x20000003ff057230 */ /* 0x020fe20000004100 */
[----:B------:R-:W-:Y:S01]  /*f840*/  ISETP.GT.AND P2, PT, R0, 0x11, P1 ;  /* 0x000000110000780c */ /* 0x000fe20000f44270 */
[----:B0-----:R-:W-:Y:S01]  /*f850*/  @P3 IMAD.MOV.U32 R4, RZ, RZ, R160 ;  /* 0x000000ffff043224 */ /* 0x001fe200078e00a0 */
[----:B------:R-:W-:Y:S02]  /*f860*/  BSSY B1, `(.L_x_308) ;  /* 0x0000009000017945 */ /* 0x000fe40003800000 */
[----:B------:R-:W-:-:S04]  /*f870*/  FMUL R5, R5, R16 ;  /* 0x0000001005057220 */ /* 0x000fc80000400000 */
[----:B------:R-:W-:-:S05]  /*f880*/  FFMA R5, R34, R2, R5 ;  /* 0x0000000222057223 */ /* 0x000fca0000000005 */
[----:B------:R-:W-:-:S04]  /*f890*/  F2FP.F16.F32.PACK_AB R5, RZ, R5 ;  /* 0x00000005ff05723e */ /* 0x000fc800000000ff */
[----:B--2---:R-:W-:Y:S01]  /*f8a0*/  PRMT R10, R5, 0x7610, R10 ;  /* 0x00007610050a7816 */ /* 0x004fe2000000000a */
[----:B------:R-:W-:-:S05]  /*f8b0*/  @P3 IMAD.MOV.U32 R5, RZ, RZ, R161 ;  /* 0x000000ffff053224 */ /* 0x000fca00078e00a1 */
[----:B------:R0:W-:Y:S01]  /*f8c0*/  @P3 STG.E.U16 desc[UR36][R4.64+0x20], R10 ;  /* 0x0000200a04003986 */ /* 0x0001e2000c101524 */
[----:B------:R-:W-:Y:S05]  /*f8d0*/  @!P2 BRA `(.L_x_309) ;  /* 0x000000000004a947 */ /* 0x000fea0003800000 */
[----:B------:R2:W5:Y:S02]  /*f8e0*/  LDG.E.LTC128B.U16 R3, desc[UR36][R12.64+0x22] ;  /* 0x000022240c037981 */ /* 0x000564000c1e1520 */
.L_x_309:
[----:B------:R-:W-:Y:S05]  /*f8f0*/  BSYNC B1 ;  /* 0x0000000000017941 */ /* 0x000fea0003800000 */
.L_x_308:
[----:B0----5:R-:W-:Y:S01]  /*f900*/  HADD2.F32 R5, -RZ, R3.H0_H0 ;  /* 0x20000003ff057230 */ /* 0x021fe20000004100 */
[----:B------:R-:W-:Y:S01]  /*f910*/  ISETP.GT.AND P3, PT, R0, 0x18, P0 ;  /* 0x000000180000780c */ /* 0x000fe20000764270 */
[----:B------:R-:W-:Y:S03]  /*f920*/  BSSY B1, `(.L_x_310) ;  /* 0x000000a000017945 */ /* 0x000fe60003800000 */
[----:B------:R-:W-:Y:S01]  /*f930*/  FMUL R4, R5, R16 ;  /* 0x0000001005047220 */ /* 0x000fe20000400000 */
[----:B------:R-:W-:-:S03]  /*f940*/  @P2 IMAD.MOV.U32 R5, RZ, RZ, R161 ;  /* 0x000000ffff052224 */ /* 0x000fc600078e00a1 */
[----:B------:R-:W-:-:S05]  /*f950*/  FFMA R4, R35, R2, R4 ;  /* 0x0000000223047223 */ /* 0x000fca0000000004 */
[----:B------:R-:W-:-:S04]  /*f960*/  F2FP.F16.F32.PACK_AB R4, RZ, R4 ;  /* 0x00000004ff04723e */ /* 0x000fc800000000ff */
[----:B------:R-:W-:Y:S02]  /*f970*/  PRMT R10, R4, 0x7610, R10 ;  /* 0x00007610040a7816 */ /* 0x000fe4000000000a */
[----:B------:R-:W-:-:S05]  /*f980*/  @P2 MOV R4, R160 ;  /* 0x000000a000042202 */ /* 0x000fca0000000f00 */
[----:B------:R0:W-:Y:S01]  /*f990*/  @P2 STG.E.U16 desc[UR36][R4.64+0x22], R10 ;  /* 0x0000220a04002986 */ /* 0x0001e2000c101524 */
[----:B------:R-:W-:Y:S05]  /*f9a0*/  @!P3 BRA `(.L_x_311) ;  /* 0x000000000004b947 */ /* 0x000fea0003800000 */
[----:B------:R0:W5:Y:S02]  /*f9b0*/  LDG.E.LTC128B.U16 R3, desc[UR36][R6.64+0x30] ;  /* 0x0000302406037981 */ /* 0x000164000c1e1520 */
.L_x_311:
[----:B------:R-:W-:Y:S05]  /*f9c0*/  BSYNC B1 ;  /* 0x0000000000017941 */ /* 0x000fea0003800000 */
.L_x_310:
        /* <DEDUP_REMOVED lines=9> */
.L_x_313:
[----:B------:R-:W-:Y:S05]  /*fa60*/  BSYNC B1 ;  /* 0x0000000000017941 */ /* 0x000fea0003800000 */
.L_x_312:
        /* <DEDUP_REMOVED lines=9> */
.L_x_315:
[----:B------:R-:W-:Y:S05]  /*fb00*/  BSYNC B1 ;  /* 0x0000000000017941 */ /* 0x000fea0003800000 */
.L_x_314:
[----:B-----5:R-:W-:Y:S01]  /*fb10*/  HADD2.F32 R5, -RZ, R3.H0_H0 ;  /* 0x20000003ff057230 */ /* 0x020fe20000004100 */
[----:B------:R-:W-:Y:S01]  /*fb20*/  ISETP.GT.AND P2, PT, R0, 0x19, P1 ;  /* 0x000000190000780c */ /* 0x000fe20000f44270 */
[----:B0-----:R-:W-:Y:S01]  /*fb30*/  @P3 IMAD.MOV.U32 R4, RZ, RZ, R160 ;  /* 0x000000ffff043224 */ /* 0x001fe200078e00a0 */
[----:B------:R-:W-:Y:S02]  /*fb40*/  BSSY B1, `(.L_x_316) ;  /* 0x0000009000017945 */ /* 0x000fe40003800000 */
[----:B------:R-:W-:-:S04]  /*fb50*/  FMUL R5, R5, R16 ;  /* 0x0000001005057220 */ /* 0x000fc80000400000 */
[----:B------:R-:W-:-:S05]  /*fb60*/  FFMA R5, R38, R2, R5 ;  /* 0x0000000226057223 */ /* 0x000fca0000000005 */
[----:B------:R-:W-:-:S04]  /*fb70*/  F2FP.F16.F32.PACK_AB R5, RZ, R5 ;  /* 0x00000005ff05723e */ /* 0x000fc800000000ff */
[----:B------:R-:W-:Y:S02]  /*fb80*/  PRMT R10, R5, 0x7610, R10 ;  /* 0x00007610050a7816 */ /* 0x000fe4000000000a */
[----:B------:R-:W-:-:S05]  /*fb90*/  @P3 MOV R5, R161 ;  /* 0x000000a100053202 */ /* 0x000fca0000000f00 */
[----:B------:R0:W-:Y:S01]  /*fba0*/  @P3 STG.E.U16 desc[UR36][R4.64+0x30], R10 ;  /* 0x0000300a04003986 */ /* 0x0001e2000c101524 */
[----:B------:R-:W-:Y:S05]  /*fbb0*/  @!P2 BRA `(.L_x_317) ;  /* 0x000000000004a947 */ /* 0x000fea0003800000 */
[----:B------:R0:W5:Y:S02]  /*fbc0*/  LDG.E.LTC128B.U16 R3, desc[UR36][R12.64+0x32] ;  /* 0x000032240c037981 */ /* 0x000164000c1e1520 */
.L_x_317:
[----:B------:R-:W-:Y:S05]  /*fbd0*/  BSYNC B1 ;  /* 0x0000000000017941 */ /* 0x000fea0003800000 */
.L_x_316:
[----:B0----5:R-:W-:Y:S01]  /*fbe0*/  HADD2.F32 R5, -RZ, R3.H0_H0 ;  /* 0x20000003ff057230 */ /* 0x021fe20000004100 */
[----:B------:R-:W-:Y:S01]  /*fbf0*/  ISETP.GT.AND P3, PT, R0, 0x20, P0 ;  /* 0x000000200000780c */ /* 0x000fe20000764270 */
[----:B------:R-:W-:Y:S03]  /*fc00*/  BSSY B1, `(.L_x_318) ;  /* 0x000000a000017945 */ /* 0x000fe60003800000 */
[----:B------:R-:W-:Y:S01]  /*fc10*/  FMUL R4, R5, R16 ;  /* 0x0000001005047220 */ /* 0x000fe20000400000 */
[----:B------:R-:W-:-:S03]  /*fc20*/  @P2 IMAD.MOV.U32 R5, RZ, RZ, R161 ;  /* 0x000000ffff052224 */ /* 0x000fc600078e00a1 */
[----:B------:R-:W-:-:S05]  /*fc30*/  FFMA R4, R39, R2, R4 ;  /* 0x0000000227047223 */ /* 0x000fca0000000004 */
[----:B------:R-:W-:-:S04]  /*fc40*/  F2FP.F16.F32.PACK_AB R4, RZ, R4 ;  /* 0x00000004ff04723e */ /* 0x000fc800000000ff */
[----:B------:R-:W-:Y:S01]  /*fc50*/  PRMT R10, R4, 0x7610, R10 ;  /* 0x00007610040a7816 */ /* 0x000fe2000000000a */
[----:B------:R-:W-:-:S05]  /*fc60*/  @P2 IMAD.MOV.U32 R4, RZ, RZ, R160 ;  /* 0x000000ffff042224 */ /* 0x000fca00078e00a0 */
[----:B------:R0:W-:Y:S01]  /*fc70*/  @P2 STG.E.U16 desc[UR36][R4.64+0x32], R10 ;  /* 0x0000320a04002986 */ /* 0x0001e2000c101524 */
[----:B------:R-:W-:Y:S05]  /*fc80*/  @!P3 BRA `(.L_x_319) ;  /* 0x000000000004b947 */ /* 0x000fea0003800000 */
[----:B------:R0:W5:Y:S02]  /*fc90*/  LDG.E.LTC128B.U16 R3, desc[UR36][R6.64+0x40] ;  /* 0x0000402406037981 */ /* 0x000164000c1e1520 */
.L_x_319:
[----:B------:R-:W-:Y:S05]  /*fca0*/  BSYNC B1 ;  /* 0x0000000000017941 */ /* 0x000fea0003800000 */
.L_x_318:
        /* <DEDUP_REMOVED lines=9> */
.L_x_321:
[----:B------:R-:W-:Y:S05]  /*fd40*/  BSYNC B1 ;  /* 0x0000000000017941 */ /* 0x000fea0003800000 */
.L_x_320:
        /* <DEDUP_REMOVED lines=9> */
.L_x_323:
[----:B------:R-:W-:Y:S05]  /*fde0*/  BSYNC B1 ;  /* 0x0000000000017941 */ /* 0x000fea0003800000 */
.L_x_322:
[----:B-----5:R-:W-:Y:S01]  /*fdf0*/  HADD2.F32 R5, -RZ, R3.H0_H0 ;  /* 0x20000003ff057230 */ /* 0x020fe20000004100 */
[----:B0-----:R-:W-:Y:S01]  /*fe00*/  @P3 MOV R4, R160 ;  /* 0x000000a000043202 */ /* 0x001fe20000000f00 */
[----:B------:R-:W-:Y:S01]  /*fe10*/  BSSY B1, `(.L_x_324) ;  /* 0x000000a000017945 */ /* 0x000fe20003800000 */
[----:B------:R-:W-:Y:S02]  /*fe20*/  ISETP.GT.AND P2, PT, R0, 0x21, P1 ;  /* 0x000000210000780c */ /* 0x000fe40000f44270 */
[----:B------:R-:W-:-:S04]  /*fe30*/  FMUL R5, R5, R16 ;  /* 0x0000001005057220 */ /* 0x000fc80000400000 */
[----:B------:R-:W-:-:S05]  /*fe40*/  FFMA R5, R42, R2, R5 ;  /* 0x000000022a057223 */ /* 0x000fca0000000005 */
[----:B------:R-:W-:-:S04]  /*fe50*/  F2FP.F16.F32.PACK_AB R5, RZ, R5 ;  /* 0x00000005ff05723e */ /* 0x000fc800000000ff */
[----:B------:R-:W-:Y:S01]  /*fe60*/  PRMT R10, R5, 0x7610, R10 ;  /* 0x00007610050a7816 */ /* 0x000fe2000000000a */
[----:B------:R-:W-:-:S05]  /*fe70*/  @P3 IMAD.MOV.U32 R5, RZ, RZ, R161 ;  /* 0x000000ffff053224 */ /* 0x000fca00078e00a1 */
[----:B------:R0:W-:Y:S01]  /*fe80*/  @P3 STG.E.U16 desc[UR36][R4.64+0x40], R10 ;  /* 0x0000400a04003986 */ /* 0x0001e2000c101524 */
[----:B------:R-:W-:Y:S05]  /*fe90*/  @!P2 BRA `(.L_x_325) ;  /* 0x000000000004a947 */ /* 0x000fea0003800000 */
[----:B------:R0:W5:Y:S02]  /*fea0*/  LDG.E.LTC128B.U16 R3, desc[UR36][R12.64+0x42] ;  /* 0x000042240c037981 */ /* 0x000164000c1e1520 */
.L_x_325:
[----:B------:R-:W-:Y:S05]  /*feb0*/  BSYNC B1 ;  /* 0x0000000000017941 */ /* 0x000fea0003800000 */
.L_x_324:
[----:B0----5:R-:W-:Y:S01]  /*fec0*/  HADD2.F32 R5, -RZ, R3.H0_H0 ;  /* 0x20000003ff057230 */ /* 0x021fe20000004100 */
[----:B------:R-:W-:Y:S01]  /*fed0*/  ISETP.GT.AND P3, PT, R0, 0x28, P0 ;  /* 0x000000280000780c */ /* 0x000fe20000764270 */
[----:B------:R-:W-:Y:S03]  /*fee0*/  BSSY B1, `(.L_x_326) ;  /* 0x000000a000017945 */ /* 0x000fe60003800000 */
[----:B------:R-:W-:Y:S01]  /*fef0*/  FMUL R4, R5, R16 ;  /* 0x0000001005047220 */ /* 0x000fe20000400000 */
[----:B------:R-:W-:-:S03]  /*ff00*/  @P2 MOV R5, R161 ;  /* 0x000000a100052202 */ /* 0x000fc60000000f00 */
[----:B------:R-:W-:-:S05]  /*ff10*/  FFMA R4, R43, R2, R4 ;  /* 0x000000022b047223 */ /* 0x000fca0000000004 */
[----:B------:R-:W-:-:S04]  /*ff20*/  F2FP.F16.F32.PACK_AB R4, RZ, R4 ;  /* 0x00000004ff04723e */ /* 0x000fc800000000ff */
[----:B------:R-:W-:Y:S01]  /*ff30*/  PRMT R10, R4, 0x7610, R10 ;  /* 0x00007610040a7816 */ /* 0x000fe2000000000a */
[----:B------:R-:W-:-:S05]  /*ff40*/  @P2 IMAD.MOV.U32 R4, RZ, RZ, R160 ;  /* 0x000000ffff042224 */ /* 0x000fca00078e00a0 */
[----:B------:R0:W-:Y:S01]  /*ff50*/  @P2 STG.E.U16 desc[UR36][R4.64+0x42], R10 ;  /* 0x0000420a04002986 */ /* 0x0001e2000c101524 */
[----:B------:R-:W-:Y:S05]  /*ff60*/  @!P3 BRA `(.L_x_327) ;  /* 0x000000000004b947 */ /* 0x000fea0003800000 */
[----:B------:R0:W5:Y:S02]  /*ff70*/  LDG.E.LTC128B.U16 R3, desc[UR36][R6.64+0x50] ;  /* 0x0000502406037981 */ /* 0x000164000c1e1520 */
.L_x_327:
[----:B------:R-:W-:Y:S05]  /*ff80*/  BSYNC B1 ;  /* 0x0000000000017941 */ /* 0x000fea0003800000 */
.L_x_326:
        /* <DEDUP_REMOVED lines=9> */
.L_x_329:
[----:B------:R-:W-:Y:S05]  /*10020*/  BSYNC B1 ;  /* 0x0000000000017941 */ /* 0x000fea0003800000 */
.L_x_328:
        /* <DEDUP_REMOVED lines=9> */
.L_x_331:
[----:B------:R-:W-:Y:S05]  /*100c0*/  BSYNC B1 ;  /* 0x0000000000017941 */ /* 0x000fea0003800000 */
.L_x_330:
[----:B-----5:R-:W-:Y:S01]  /*100d0*/  HADD2.F32 R5, -RZ, R3.H0_H0 ;  /* 0x20000003ff057230 */ /* 0x020fe20000004100 */
[----:B------:R-:W-:Y:S01]  /*100e0*/  ISETP.GT.AND P2, PT, R0, 0x29, P1 ;  /* 0x000000290000780c */ /* 0x000fe20000f44270 */
[----:B0-----:R-:W-:Y:S01]  /*100f0*/  @P3 IMAD.MOV.U32 R4, RZ, RZ, R160 ;  /* 0x000000ffff043224 */ /* 0x001fe200078e00a0 */
[----:B------:R-:W-:Y:S02]  /*10100*/  BSSY B1, `(.L_x_332) ;  /* 0x0000009000017945 */ /* 0x000fe40003800000 */
        /* <DEDUP_REMOVED lines=8> */
.L_x_333:
[----:B------:R-:W-:Y:S05]  /*10190*/  BSYNC B1 ;  /* 0x0000000000017941 */ /* 0x000fea0003800000 */
.L_x_332:
        /* <DEDUP_REMOVED lines=12> */
.L_x_335:
[----:B------:R-:W-:Y:S05]  /*10260*/  BSYNC B1 ;  /* 0x0000000000017941 */ /* 0x000fea0003800000 */
.L_x_334:
        /* <DEDUP_REMOVED lines=9> */
.L_x_337:
[----:B------:R-:W-:Y:S05]  /*10300*/  BSYNC B1 ;  /* 0x0000000000017941 */ /* 0x000fea0003800000 */
.L_x_336:
        /* <DEDUP_REMOVED lines=9> */
.L_x_339:
[----:B------:R-:W-:Y:S05]  /*103a0*/  BSYNC B1 ;  /* 0x0000000000017941 */ /* 0x000fea0003800000 */
.L_x_338:
        /* <DEDUP_REMOVED lines=12> */
.L_x_341:
[----:B------:R-:W-:Y:S05]  /*10470*/  BSYNC B1 ;  /* 0x0000000000017941 */ /* 0x000fea0003800000 */
.L_x_340:
        /* <DEDUP_REMOVED lines=12> */
.L_x_343:
[----:B------:R-:W-:Y:S05]  /*10540*/  BSYNC B1 ;  /* 0x0000000000017941 */ /* 0x000fea0003800000 */
.L_x_342:
        /* <DEDUP_REMOVED lines=9> */
.L_x_345:
[----:B------:R-:W-:Y:S05]  /*105e0*/  BSYNC B1 ;  /* 0x0000000000017941 */ /* 0x000fea0003800000 */
.L_x_344:
        /* <DEDUP_REMOVED lines=9> */
.L_x_347:
[----:B------:R-:W-:Y:S05]  /*10680*/  BSYNC B1 ;  /* 0x0000000000017941 */ /* 0x000fea0003800000 */
.L_x_346:
        /* <DEDUP_REMOVED lines=12> */
.L_x_349:
[----:B------:R-:W-:Y:S05]  /*10750*/  BSYNC B1 ;  /* 0x0000000000017941 */ /* 0x000fea0003800000 */
.L_x_348:
        /* <DEDUP_REMOVED lines=12> */
.L_x_351:
[----:B------:R-:W-:Y:S05]  /*10820*/  BSYNC B1 ;  /* 0x0000000000017941 */ /* 0x000fea0003800000 */
.L_x_350:
        /* <DEDUP_REMOVED lines=9> */
.L_x_353:
[----:B------:R-:W-:Y:S05]  /*108c0*/  BSYNC B1 ;  /* 0x0000000000017941 */ /* 0x000fea0003800000 */
.L_x_352:
        /* <DEDUP_REMOVED lines=9> */
.L_x_355:
[----:B------:R-:W-:Y:S05]  /*10960*/  BSYNC B1 ;  /* 0x0000000000017941 */ /* 0x000fea0003800000 */
.L_x_354:
        /* <DEDUP_REMOVED lines=12> */
.L_x_357:
[----:B------:R-:W-:Y:S05]  /*10a30*/  BSYNC B1 ;  /* 0x0000000000017941 */ /* 0x000fea0003800000 */
.L_x_356:
        /* <DEDUP_REMOVED lines=12> */
.L_x_359:
[----:B------:R-:W-:Y:S05]  /*10b00*/  BSYNC B1 ;  /* 0x0000000000017941 */ /* 0x000fea0003800000 */
.L_x_358:
        /* <DEDUP_REMOVED lines=9> */
.L_x_361:
[----:B------:R-:W-:Y:S05]  /*10ba0*/  BSYNC B1 ;  /* 0x0000000000017941 */ /* 0x000fea0003800000 */
.L_x_360:
        /* <DEDUP_REMOVED lines=9> */
.L_x_363:
[----:B------:R-:W-:Y:S05]  /*10c40*/  BSYNC B1 ;  /* 0x0000000000017941 */ /* 0x000fea0003800000 */
.L_x_362:
        /* <DEDUP_REMOVED lines=12> */
.L_x_365:
[----:B------:R-:W-:Y:S05]  /*10d10*/  BSYNC B1 ;  /* 0x0000000000017941 */ /* 0x000fea0003800000 */
.L_x_364:
        /* <DEDUP_REMOVED lines=12> */
.L_x_367:
[----:B------:R-:W-:Y:S05]  /*10de0*/  BSYNC B1 ;  /* 0x0000000000017941 */ /* 0x000fea0003800000 */
.L_x_366:
        /* <DEDUP_REMOVED lines=9> */
.L_x_369:
[----:B------:R-:W-:Y:S05]  /*10e80*/  BSYNC B1 ;  /* 0x0000000000017941 */ /* 0x000fea0003800000 */
.L_x_368:
        /* <DEDUP_REMOVED lines=9> */
.L_x_371:
[----:B------:R-:W-:Y:S05]  /*10f20*/  BSYNC B1 ;  /* 0x0000000000017941 */ /* 0x000fea0003800000 */
.L_x_370:
        /* <DEDUP_REMOVED lines=12> */
.L_x_373:
[----:B------:R-:W-:Y:S05]  /*10ff0*/  BSYNC B1 ;  /* 0x0000000000017941 */ /* 0x000fea0003800000 */
.L_x_372:
        /* <DEDUP_REMOVED lines=12> */
.L_x_375:
[----:B------:R-:W-:Y:S05]  /*110c0*/  BSYNC B1 ;  /* 0x0000000000017941 */ /* 0x000fea0003800000 */
.L_x_374:
        /* <DEDUP_REMOVED lines=9> */
.L_x_377:
[----:B------:R-:W-:Y:S05]  /*11160*/  BSYNC B1 ;  /* 0x0000000000017941 */ /* 0x000fea0003800000 */
.L_x_376:
        /* <DEDUP_REMOVED lines=9> */
.L_x_379:
[----:B------:R-:W-:Y:S05]  /*11200*/  BSYNC B1 ;  /* 0x0000000000017941 */ /* 0x000fea0003800000 */
.L_x_378:
        /* <DEDUP_REMOVED lines=12> */
.L_x_381:
[----:B------:R-:W-:Y:S05]  /*112d0*/  BSYNC B1 ;  /* 0x0000000000017941 */ /* 0x000fea0003800000 */
.L_x_380:
        /* <DEDUP_REMOVED lines=12> */
.L_x_383:
[----:B------:R-:W-:Y:S05]  /*113a0*/  BSYNC B1 ;  /* 0x0000000000017941 */ /* 0x000fea0003800000 */
.L_x_382:
        /* <DEDUP_REMOVED lines=9> */
.L_x_385:
[----:B------:R-:W-:Y:S05]  /*11440*/  BSYNC B1 ;  /* 0x0000000000017941 */ /* 0x000fea0003800000 */
.L_x_384:
        /* <DEDUP_REMOVED lines=9> */
.L_x_387:
[----:B------:R-:W-:Y:S05]  /*114e0*/  BSYNC B1 ;  /* 0x0000000000017941 */ /* 0x000fea0003800000 */
.L_x_386:
        /* <DEDUP_REMOVED lines=12> */
.L_x_389:
[----:B------:R-:W-:Y:S05]  /*115b0*/  BSYNC B1 ;  /* 0x0000000000017941 */ /* 0x000fea0003800000 */
.L_x_388:
        /* <DEDUP_REMOVED lines=12> */
.L_x_391:
[----:B------:R-:W-:Y:S05]  /*11680*/  BSYNC B1 ;  /* 0x0000000000017941 */ /* 0x000fea0003800000 */
.L_x_390:
        /* <DEDUP_REMOVED lines=9> */
.L_x_393:
[----:B------:R-:W-:Y:S05]  /*11720*/  BSYNC B1 ;  /* 0x0000000000017941 */ /* 0x000fea0003800000 */
.L_x_392:
        /* <DEDUP_REMOVED lines=9> */
.L_x_395:
[----:B------:R-:W-:Y:S05]  /*117c0*/  BSYNC B1 ;  /* 0x0000000000017941 */ /* 0x000fea0003800000 */
.L_x_394:
        /* <DEDUP_REMOVED lines=12> */
.L_x_397:
[----:B------:R-:W-:Y:S05]  /*11890*/  BSYNC B1 ;  /* 0x0000000000017941 */ /* 0x000fea0003800000 */
.L_x_396:
        /* <DEDUP_REMOVED lines=12> */
.L_x_399:
[----:B------:R-:W-:Y:S05]  /*11960*/  BSYNC B1 ;  /* 0x0000000000017941 */ /* 0x000fea0003800000 */
.L_x_398:
        /* <DEDUP_REMOVED lines=9> */
.L_x_401:
[----:B------:R-:W-:Y:S05]  /*11a00*/  BSYNC B1 ;  /* 0x0000000000017941 */ /* 0x000fea0003800000 */
.L_x_400:
        /* <DEDUP_REMOVED lines=9> */
.L_x_403:
[----:B------:R-:W-:Y:S05]  /*11aa0*/  BSYNC B1 ;  /* 0x0000000000017941 */ /* 0x000fea0003800000 */
.L_x_402:
        /* <DEDUP_REMOVED lines=12> */
.L_x_405:
[----:B------:R-:W-:Y:S05]  /*11b70*/  BSYNC B1 ;  /* 0x0000000000017941 */ /* 0x000fea0003800000 */
.L_x_404:
        /* <DEDUP_REMOVED lines=12> */
.L_x_407:
[----:B------:R-:W-:Y:S05]  /*11c40*/  BSYNC B1 ;  /* 0x0000000000017941 */ /* 0x000fea0003800000 */
.L_x_406:
        /* <DEDUP_REMOVED lines=9> */
.L_x_409:
[----:B------:R-:W-:Y:S05]  /*11ce0*/  BSYNC B1 ;  /* 0x0000000000017941 */ /* 0x000fea0003800000 */
.L_x_408:
        /* <DEDUP_REMOVED lines=9> */
.L_x_411:
[----:B------:R-:W-:Y:S05]  /*11d80*/  BSYNC B1 ;  /* 0x0000000000017941 */ /* 0x000fea0003800000 */
.L_x_410:
        /* <DEDUP_REMOVED lines=12> */
.L_x_413:
[----:B------:R-:W-:Y:S05]  /*11e50*/  BSYNC B1 ;  /* 0x0000000000017941 */ /* 0x000fea0003800000 */
.L_x_412:
        /* <DEDUP_REMOVED lines=12> */
.L_x_415:
[----:B------:R-:W-:Y:S05]  /*11f20*/  BSYNC B1 ;  /* 0x0000000000017941 */ /* 0x000fea0003800000 */
.L_x_414:
        /* <DEDUP_REMOVED lines=9> */
.L_x_417:
[----:B------:R-:W-:Y:S05]  /*11fc0*/  BSYNC B1 ;  /* 0x0000000000017941 */ /* 0x000fea0003800000 */
.L_x_416:
        /* <DEDUP_REMOVED lines=9> */
.L_x_419:
[----:B------:R-:W-:Y:S05]  /*12060*/  BSYNC B1 ;  /* 0x0000000000017941 */ /* 0x000fea0003800000 */
.L_x_418:
        /* <DEDUP_REMOVED lines=12> */
.L_x_421:
[----:B------:R-:W-:Y:S05]  /*12130*/  BSYNC B1 ;  /* 0x0000000000017941 */ /* 0x000fea0003800000 */
.L_x_420:
        /* <DEDUP_REMOVED lines=12> */
.L_x_423:
[----:B------:R-:W-:Y:S05]  /*12200*/  BSYNC B1 ;  /* 0x0000000000017941 */ /* 0x000fea0003800000 */
.L_x_422:
        /* <DEDUP_REMOVED lines=9> */
.L_x_425:
[----:B------:R-:W-:Y:S05]  /*122a0*/  BSYNC B1 ;  /* 0x0000000000017941 */ /* 0x000fea0003800000 */
.L_x_424:
        /* <DEDUP_REMOVED lines=9> */
.L_x_427:
[----:B------:R-:W-:Y:S05]  /*12340*/  BSYNC B1 ;  /* 0x0000000000017941 */ /* 0x000fea0003800000 */
.L_x_426:
        /* <DEDUP_REMOVED lines=12> */
.L_x_429:
[----:B------:R-:W-:Y:S05]  /*12410*/  BSYNC B1 ;  /* 0x0000000000017941 */ /* 0x000fea0003800000 */
.L_x_428:
        /* <DEDUP_REMOVED lines=12> */
.L_x_431:
[----:B------:R-:W-:Y:S05]  /*124e0*/  BSYNC B1 ;  /* 0x0000000000017941 */ /* 0x000fea0003800000 */
.L_x_430:
        /* <DEDUP_REMOVED lines=9> */
.L_x_433:
[----:B------:R-:W-:Y:S05]  /*12580*/  BSYNC B1 ;  /* 0x0000000000017941 */ /* 0x000fea0003800000 */
.L_x_432:
        /* <DEDUP_REMOVED lines=9> */
.L_x_435:
[----:B------:R-:W-:Y:S05]  /*12620*/  BSYNC B1 ;  /* 0x0000000000017941 */ /* 0x000fea0003800000 */
.L_x_434:
        /* <DEDUP_REMOVED lines=12> */
.L_x_437:
[----:B------:R-:W-:Y:S05]  /*126f0*/  BSYNC B1 ;  /* 0x0000000000017941 */ /* 0x000fea0003800000 */
.L_x_436:
        /* <DEDUP_REMOVED lines=12> */
.L_x_439:
[----:B------:R-:W-:Y:S05]  /*127c0*/  BSYNC B1 ;  /* 0x0000000000017941 */ /* 0x000fea0003800000 */
.L_x_438:
        /* <DEDUP_REMOVED lines=9> */
.L_x_441:
[----:B------:R-:W-:Y:S05]  /*12860*/  BSYNC B1 ;  /* 0x0000000000017941 */ /* 0x000fea0003800000 */
.L_x_440:
        /* <DEDUP_REMOVED lines=9> */
.L_x_443:
[----:B------:R-:W-:Y:S05]  /*12900*/  BSYNC B1 ;  /* 0x0000000000017941 */ /* 0x000fea0003800000 */
.L_x_442:
        /* <DEDUP_REMOVED lines=12> */
.L_x_445:
[----:B------:R-:W-:Y:S05]  /*129d0*/  BSYNC B1 ;  /* 0x0000000000017941 */ /* 0x000fea0003800000 */
.L_x_444:
        /* <DEDUP_REMOVED lines=12> */
.L_x_447:
[----:B------:R-:W-:Y:S05]  /*12aa0*/  BSYNC B1 ;  /* 0x0000000000017941 */ /* 0x000fea0003800000 */
.L_x_446:
        /* <DEDUP_REMOVED lines=9> */
.L_x_449:
[----:B------:R-:W-:Y:S05]  /*12b40*/  BSYNC B1 ;  /* 0x0000000000017941 */ /* 0x000fea0003800000 */
.L_x_448:
        /* <DEDUP_REMOVED lines=9> */
.L_x_451:
[----:B------:R-:W-:Y:S05]  /*12be0*/  BSYNC B1 ;  /* 0x0000000000017941 */ /* 0x000fea0003800000 */
.L_x_450:
        /* <DEDUP_REMOVED lines=12> */
.L_x_453:
[----:B------:R-:W-:Y:S05]  /*12cb0*/  BSYNC B1 ;  /* 0x0000000000017941 */ /* 0x000fea0003800000 */
.L_x_452:
        /* <DEDUP_REMOVED lines=12> */
.L_x_455:
[----:B------:R-:W-:Y:S05]  /*12d80*/  BSYNC B1 ;  /* 0x0000000000017941 */ /* 0x000fea0003800000 */
.L_x_454:
        /* <DEDUP_REMOVED lines=9> */
.L_x_457:
[----:B------:R-:W-:Y:S05]  /*12e20*/  BSYNC B1 ;  /* 0x0000000000017941 */ /* 0x000fea0003800000 */
.L_x_456:
        /* <DEDUP_REMOVED lines=9> */
.L_x_459:
[----:B------:R-:W-:Y:S05]  /*12ec0*/  BSYNC B1 ;  /* 0x0000000000017941 */ /* 0x000fea0003800000 */
.L_x_458:
        /* <DEDUP_REMOVED lines=12> */
.L_x_461:
[----:B------:R-:W-:Y:S05]  /*12f90*/  BSYNC B1 ;  /* 0x0000000000017941 */ /* 0x000fea0003800000 */
.L_x_460:
        /* <DEDUP_REMOVED lines=12> */
.L_x_463:
[----:B------:R-:W-:Y:S05]  /*13060*/  BSYNC B1 ;  /* 0x0000000000017941 */ /* 0x000fea0003800000 */
.L_x_462:
        /* <DEDUP_REMOVED lines=9> */
.L_x_465:
[----:B------:R-:W-:Y:S05]  /*13100*/  BSYNC B1 ;  /* 0x0000000000017941 */ /* 0x000fea0003800000 */
.L_x_464:
        /* <DEDUP_REMOVED lines=9> */
.L_x_467:
[----:B------:R-:W-:Y:S05]  /*131a0*/  BSYNC B1 ;  /* 0x0000000000017941 */ /* 0x000fea0003800000 */
.L_x_466:
        /* <DEDUP_REMOVED lines=12> */
.L_x_469:
[----:B------:R-:W-:Y:S05]  /*13270*/  BSYNC B1 ;  /* 0x0000000000017941 */ /* 0x000fea0003800000 */
.L_x_468:
        /* <DEDUP_REMOVED lines=12> */
.L_x_471:
[----:B------:R-:W-:Y:S05]  /*13340*/  BSYNC B1 ;  /* 0x0000000000017941 */ /* 0x000fea0003800000 */
.L_x_470:
        /* <DEDUP_REMOVED lines=9> */
.L_x_473:
[----:B------:R-:W-:Y:S05]  /*133e0*/  BSYNC B1 ;  /* 0x0000000000017941 */ /* 0x000fea0003800000 */
.L_x_472:
        /* <DEDUP_REMOVED lines=9> */
.L_x_475:
[----:B------:R-:W-:Y:S05]  /*13480*/  BSYNC B1 ;  /* 0x0000000000017941 */ /* 0x000fea0003800000 */
.L_x_474:
        /* <DEDUP_REMOVED lines=12> */
.L_x_477:
[----:B------:R-:W-:Y:S05]  /*13550*/  BSYNC B1 ;  /* 0x0000000000017941 */ /* 0x000fea0003800000 */
.L_x_476:
        /* <DEDUP_REMOVED lines=12> */
.L_x_479:
[----:B------:R-:W-:Y:S05]  /*13620*/  BSYNC B1 ;  /* 0x0000000000017941 */ /* 0x000fea0003800000 */
.L_x_478:
        /* <DEDUP_REMOVED lines=9> */
.L_x_481:
[----:B------:R-:W-:Y:S05]  /*136c0*/  BSYNC B1 ;  /* 0x0000000000017941 */ /* 0x000fea0003800000 */
.L_x_480:
        /* <DEDUP_REMOVED lines=9> */
.L_x_483:
[----:B------:R-:W-:Y:S05]  /*13760*/  BSYNC B1 ;  /* 0x0000000000017941 */ /* 0x000fea0003800000 */
.L_x_482:
        /* <DEDUP_REMOVED lines=12> */
.L_x_485:
[----:B------:R-:W-:Y:S05]  /*13830*/  BSYNC B1 ;  /* 0x0000000000017941 */ /* 0x000fea0003800000 */
.L_x_484:
        /* <DEDUP_REMOVED lines=12> */
.L_x_487:
[----:B------:R-:W-:Y:S05]  /*13900*/  BSYNC B1 ;  /* 0x0000000000017941 */ /* 0x000fea0003800000 */
.L_x_486:
        /* <DEDUP_REMOVED lines=9> */
.L_x_489:
[----:B------:R-:W-:Y:S05]  /*139a0*/  BSYNC B1 ;  /* 0x0000000000017941 */ /* 0x000fea0003800000 */
.L_x_488:
        /* <DEDUP_REMOVED lines=9> */
.L_x_491:
[----:B------:R-:W-:Y:S05]  /*13a40*/  BSYNC B1 ;  /* 0x0000000000017941 */ /* 0x000fea0003800000 */
.L_x_490:
        /* <DEDUP_REMOVED lines=12> */
.L_x_493:
[----:B------:R-:W-:Y:S05]  /*13b10*/  BSYNC B1 ;  /* 0x0000000000017941 */ /* 0x000fea0003800000 */
.L_x_492:
        /* <DEDUP_REMOVED lines=12> */
.L_x_495:
[----:B------:R-:W-:Y:S05]  /*13be0*/  BSYNC B1 ;  /* 0x0000000000017941 */ /* 0x000fea0003800000 */
.L_x_494:
        /* <DEDUP_REMOVED lines=9> */
.L_x_497:
[----:B------:R-:W-:Y:S05]  /*13c80*/  BSYNC B1 ;  /* 0x0000000000017941 */ /* 0x000fea0003800000 */
.L_x_496:
        /* <DEDUP_REMOVED lines=9> */
.L_x_499:
[----:B------:R-:W-:Y:S05]  /*13d20*/  BSYNC B1 ;  /* 0x0000000000017941 */ /* 0x000fea0003800000 */
.L_x_498:
        /* <DEDUP_REMOVED lines=12> */
.L_x_501:
[----:B------:R-:W-:Y:S05]  /*13df0*/  BSYNC B1 ;  /* 0x0000000000017941 */ /* 0x000fea0003800000 */
.L_x_500:
        /* <DEDUP_REMOVED lines=12> */
.L_x_503:
[----:B------:R-:W-:Y:S05]  /*13ec0*/  BSYNC B1 ;  /* 0x0000000000017941 */ /* 0x000fea0003800000 */
.L_x_502:
        /* <DEDUP_REMOVED lines=9> */
.L_x_505:
[----:B------:R-:W-:Y:S05]  /*13f60*/  BSYNC B1 ;  /* 0x0000000000017941 */ /* 0x000fea0003800000 */
.L_x_504:
        /* <DEDUP_REMOVED lines=9> */
.L_x_507:
[----:B------:R-:W-:Y:S05]  /*14000*/  BSYNC B1 ;  /* 0x0000000000017941 */ /* 0x000fea0003800000 */
.L_x_506:
        /* <DEDUP_REMOVED lines=12> */
.L_x_509:
[----:B------:R-:W-:Y:S05]  /*140d0*/  BSYNC B1 ;  /* 0x0000000000017941 */ /* 0x000fea0003800000 */
.L_x_508:
        /* <DEDUP_REMOVED lines=12> */
.L_x_511:
[----:B------:R-:W-:Y:S05]  /*141a0*/  BSYNC B1 ;  /* 0x0000000000017941 */ /* 0x000fea0003800000 */
.L_x_510:
        /* <DEDUP_REMOVED lines=9> */
.L_x_513:
[----:B------:R-:W-:Y:S05]  /*14240*/  BSYNC B1 ;  /* 0x0000000000017941 */ /* 0x000fea0003800000 */
.L_x_512:
        /* <DEDUP_REMOVED lines=9> */
.L_x_515:
[----:B------:R-:W-:Y:S05]  /*142e0*/  BSYNC B1 ;  /* 0x0000000000017941 */ /* 0x000fea0003800000 */
.L_x_514:
        /* <DEDUP_REMOVED lines=12> */
.L_x_517:
[----:B------:R-:W-:Y:S05]  /*143b0*/  BSYNC B1 ;  /* 0x0000000000017941 */ /* 0x000fea0003800000 */
.L_x_516:
        /* <DEDUP_REMOVED lines=12> */
.L_x_519:
[----:B------:R-:W-:Y:S05]  /*14480*/  BSYNC B1 ;  /* 0x0000000000017941 */ /* 0x000fea0003800000 */
.L_x_518:
        /* <DEDUP_REMOVED lines=9> */
.L_x_521:
[----:B------:R-:W-:Y:S05]  /*14520*/  BSYNC B1 ;  /* 0x0000000000017941 */ /* 0x000fea0003800000 */
.L_x_520:
        /* <DEDUP_REMOVED lines=9> */
.L_x_523:
[----:B------:R-:W-:Y:S05]  /*145c0*/  BSYNC B1 ;  /* 0x0000000000017941 */ /* 0x000fea0003800000 */
.L_x_522:
        /* <DEDUP_REMOVED lines=12> */
.L_x_525:
[----:B------:R-:W-:Y:S05]  /*14690*/  BSYNC B1 ;  /* 0x0000000000017941 */ /* 0x000fea0003800000 */
.L_x_524:
        /* <DEDUP_REMOVED lines=12> */
.L_x_527:
[----:B------:R-:W-:Y:S05]  /*14760*/  BSYNC B1 ;  /* 0x0000000000017941 */ /* 0x000fea0003800000 */
.L_x_526:
        /* <DEDUP_REMOVED lines=9> */
.L_x_529:
[----:B------:R-:W-:Y:S05]  /*14800*/  BSYNC B1 ;  /* 0x0000000000017941 */ /* 0x000fea0003800000 */
.L_x_528:
        /* <DEDUP_REMOVED lines=9> */
.L_x_531:
[----:B------:R-:W-:Y:S05]  /*148a0*/  BSYNC B1 ;  /* 0x0000000000017941 */ /* 0x000fea0003800000 */
.L_x_530:
        /* <DEDUP_REMOVED lines=12> */
.L_x_533:
[----:B------:R-:W-:Y:S05]  /*14970*/  BSYNC B1 ;  /* 0x0000000000017941 */ /* 0x000fea0003800000 */
.L_x_532:
        /* <DEDUP_REMOVED lines=12> */
.L_x_535:
[----:B------:R-:W-:Y:S05]  /*14a40*/  BSYNC B1 ;  /* 0x0000000000017941 */ /* 0x000fea0003800000 */
.L_x_534:
        /* <DEDUP_REMOVED lines=9> */
.L_x_537:
[----:B------:R-:W-:Y:S05]  /*14ae0*/  BSYNC B1 ;  /* 0x0000000000017941 */ /* 0x000fea0003800000 */
.L_x_536:
        /* <DEDUP_REMOVED lines=9> */
.L_x_539:
[----:B------:R-:W-:Y:S05]  /*14b80*/  BSYNC B1 ;  /* 0x0000000000017941 */ /* 0x000fea0003800000 */
.L_x_538:
[----:B-----5:R-:W-:Y:S01]  /*14b90*/  HADD2.F32 R5, -RZ, R3.H0_H0 ;  /* 0x20000003ff057230 */ /* 0x020fe20000004100 */
[----:B0-----:R-:W-:Y:S01]  /*14ba0*/  @P2 MOV R4, R160 ;  /* 0x000000a000042202 */ /* 0x001fe20000000f00 */
[----:B------:R-:W-:Y:S01]  /*14bb0*/  BSSY B1, `(.L_x_540) ;  /* 0x000000a000017945 */ /* 0x000fe20003800000 */
[----:B------:R-:W-:Y:S02]  /*14bc0*/  ISETP.GT.AND P1, PT, R0, 0xf9, P1 ;  /* 0x000000f90000780c */ /* 0x000fe40000f24270 */
[----:B------:R-:W-:-:S04]  /*14bd0*/  FMUL R5, R5, R16 ;  /* 0x0000001005057220 */ /* 0x000fc80000400000 */
[----:B------:R-:W-:-:S05]  /*14be0*/  FFMA R5, R150, R2, R5 ;  /* 0x0000000296057223 */ /* 0x000fca0000000005 */
[----:B------:R-:W-:-:S04]  /*14bf0*/  F2FP.F16.F32.PACK_AB R5, RZ, R5 ;  /* 0x00000005ff05723e */ /* 0x000fc800000000ff */
[----:B-1--4-:R-:W-:Y:S01]  /*14c00*/  PRMT R6, R5, 0x7610, R6 ;  /* 0x0000761005067816 */ /* 0x012fe20000000006 */
[----:B------:R-:W-:-:S05]  /*14c10*/  @P2 IMAD.MOV.U32 R5, RZ, RZ, R161 ;  /* 0x000000ffff052224 */ /* 0x000fca00078e00a1 */
[----:B------:R0:W-:Y:S01]  /*14c20*/  @P2 STG.E.U16 desc[UR36][R4.64+0x1f0], R6 ;  /* 0x0001f00604002986 */ /* 0x0001e2000c101524 */
[----:B------:R-:W-:Y:S05]  /*14c30*/  @!P1 BRA `(.L_x_541) ;  /* 0x0000000000049947 */ /* 0x000fea0003800000 */
[----:B------:R1:W5:Y:S02]  /*14c40*/  LDG.E.LTC128B.U16 R3, desc[UR36][R12.64+0x1f2] ;  /* 0x0001f2240c037981 */ /* 0x000364000c1e1520 */
.L_x_541:
[----:B------:R-:W-:Y:S05]  /*14c50*/  BSYNC B1 ;  /* 0x0000000000017941 */ /* 0x000fea0003800000 */
.L_x_540:
[----:B------:R-:W-:Y:S05]  /*14c60*/  @!P1 BRA `(.L_x_542) ;  /* 0x0000004c00b09947 */ /* 0x000fea0003800000 */
[----:B-----5:R-:W-:-:S05]  /*14c70*/  HADD2.F32 R3, -RZ, R3.H0_H0 ;  /* 0x20000003ff037230 */ /* 0x020fca0000004100 */
[----:B------:R-:W-:-:S04]  /*14c80*/  FMUL R0, R3, R16 ;  /* 0x0000001003007220 */ /* 0x000fc80000400000 */
[----:B------:R-:W-:-:S05]  /*14c90*/  FFMA R0, R151, R2, R0 ;  /* 0x0000000297007223 */ /* 0x000fca0000000000 */
[----:B------:R-:W-:-:S05]  /*14ca0*/  F2FP.F16.F32.PACK_AB R0, RZ, R0 ;  /* 0x00000000ff00723e */ /* 0x000fca00000000ff */
[----:B------:R4:W-:Y:S01]  /*14cb0*/  STG.E.U16 desc[UR36][R160.64+0x1f2], R0 ;  /* 0x0001f200a0007986 */ /* 0x0009e2000c101524 */
[----:B------:R-:W-:Y:S05]  /*14cc0*/  BRA `(.L_x_542) ;  /* 0x0000004c00987947 */ /* 0x000fea0003800000 */
.L_x_35:
[----:B------:R-:W2:Y:S01]  /*14cd0*/  LDL.LU R3, [R1] ;  /* 0x0000000001037983 */ /* 0x000ea20000300800 */
[----:B------:R-:W-:-:S03]  /*14ce0*/  ULDC.64 UR4, c[0x0][0x5c0] ;  /* 0x0001700000047ab9 */ /* 0x000fc60000000a00 */
[----:B------:R-:W3:Y:S04]  /*14cf0*/  LDL.LU R9, [R1+0x60] ;  /* 0x0000600001097983 */ /* 0x000ee80000300800 */
[----:B------:R-:W4:Y:S04]  /*14d00*/  LDL.LU R11, [R1+0x8c] ;  /* 0x00008c00010b7983 */ /* 0x000f280000300800 */
[----:B------:R-:W5:Y:S04]  /*14d10*/  LDL.LU R12, [R1+0x90] ;  /* 0x00009000010c7983 */ /* 0x000f680000300800 */
        /* <DEDUP_REMOVED lines=74> */
[----:B------:R-:W5:Y:S01]  /*151c0*/  LDL.LU R161, [R1+0x1cc] ;  /* 0x0001cc0001a17983 */ /* 0x000f620000300800 */
[----:B--2---:R-:W-:-:S03]  /*151d0*/  FMUL R3, R3, R2 ;  /* 0x0000000203037220 */ /* 0x004fc60000400000 */
[----:B------:R-:W2:Y:S01]  /*151e0*/  LDL.LU R160, [R1+0x1d0] ;  /* 0x0001d00001a07983 */ /* 0x000ea20000300800 */
[----:B------:R-:W-:-:S03]  /*151f0*/  LEA R4, P0, R6, UR4, 0x1 ;  /* 0x0000000406047c11 */ /* 0x000fc6000f8008ff */
[----:B------:R-:W2:Y:S04]  /*15200*/  LDL.LU R159, [R1+0x1d4] ;  /* 0x0001d400019f7983 */ /* 0x000ea80000300800 */
[----:B------:R-:W2:Y:S04]  /*15210*/  LDL.LU R158, [R1+0x1d8] ;  /* 0x0001d800019e7983 */ /* 0x000ea80000300800 */
[----:B------:R-:W2:Y:S04]  /*15220*/  LDL.LU R157, [R1+0x1dc] ;  /* 0x0001dc00019d7983 */ /* 0x000ea80000300800 */
[----:B------:R-:W2:Y:S01]  /*15230*/  LDL.LU R156, [R1+0x1e0] ;  /* 0x0001e000019c7983 */ /* 0x000ea20000300800 */
[----:B------:R-:W-:-:S03]  /*15240*/  LEA.HI.X R5, R6, UR5, R10, 0x1, P0 ;  /* 0x0000000506057c11 */ /* 0x000fc600080f0c0a */
[----:B------:R-:W2:Y:S01]  /*15250*/  LDL.LU R155, [R1+0x1e4] ;  /* 0x0001e400019b7983 */ /* 0x000ea20000300800 */
[----:B------:R-:W-:-:S03]  /*15260*/  F2FP.F16.F32.PACK_AB R3, RZ, R3 ;  /* 0x00000003ff03723e */ /* 0x000fc600000000ff */
[----:B------:R-:W2:Y:S04]  /*15270*/  LDL.LU R154, [R1+0x1e8] ;  /* 0x0001e800019a7983 */ /* 0x000ea80000300800 */
[----:B------:R-:W2:Y:S04]  /*15280*/  LDL.LU R23, [R1+0x1ec] ;  /* 0x0001ec0001177983 */ /* 0x000ea80000300800 */
[----:B------:R-:W2:Y:S04]  /*15290*/  LDL.LU R22, [R1+0x1f0] ;  /* 0x0001f00001167983 */ /* 0x000ea80000300800 */
[----:B------:R-:W2:Y:S04]  /*152a0*/  LDL.LU R21, [R1+0x1f4] ;  /* 0x0001f40001157983 */ /* 0x000ea80000300800 */
[----:B------:R-:W2:Y:S04]  /*152b0*/  LDL.LU R20, [R1+0x1f8] ;  /* 0x0001f80001147983 */ /* 0x000ea80000300800 */
[----:B------:R-:W2:Y:S04]  /*152c0*/  LDL.LU R19, [R1+0x1fc] ;  /* 0x0001fc0001137983 */ /* 0x000ea80000300800 */
[----:B------:R-:W3:Y:S04]  /*152d0*/  LDL.LU R7, [R1+0x8] ;  /* 0x0000080001077983 */ /* 0x000ee80000300800 */
[----:B------:R-:W4:Y:S04]  /*152e0*/  LDL.LU R6, [R1+0xc] ;  /* 0x00000c0001067983 */ /* 0x000f280000300800 */
[----:B------:R0:W-:Y:S04]  /*152f0*/  @P1 STG.E.U16 desc[UR36][R4.64], R3 ;  /* 0x0000000304001986 */ /* 0x0001e8000c101524 */
[----:B0-----:R-:W5:Y:S01]  /*15300*/  LDL.LU R3, [R1+0x4] ;  /* 0x0000040001037983 */ /* 0x001f620000300800 */
[----:B------:R-:W-:Y:S01]  /*15310*/  ISETP.GT.AND P0, PT, R0, 0x1, P3 ;  /* 0x000000010000780c */ /* 0x000fe20001f04270 */
[----:B------:R-:W-:Y:S01]  /*15320*/  USHF.L.U32 UR5, UR8, 0x4, URZ ;  /* 0x0000000408057899 */ /* 0x000fe2000800063f */
[----:B------:R-:W-:Y:S01]  /*15330*/  ISETP.GT.AND P2, PT, R153, 0x8, PT ;  /* 0x000000089900780c */ /* 0x000fe20003f44270 */
[----:B------:R-:W-:Y:S01]  /*15340*/  USHF.L.U64.HI UR4, UR8, 0x4, UR9 ;  /* 0x0000000408047899 */ /* 0x000fe20008010209 */
[----:B---3--:R-:W-:-:S05]  /*15350*/  FMUL R7, R7, R2 ;  /* 0x0000000207077220 */ /* 0x008fca0000400000 */
[----:B------:R-:W-:-:S04]  /*15360*/  F2FP.F16.F32.PACK_AB R7, RZ, R7 ;  /* 0x00000007ff07723e */ /* 0x000fc800000000ff */
[----:B------:R-:W-:Y:S01]  /*15370*/  PRMT R8, R7, 0x7610, R8 ;  /* 0x0000761007087816 */ /* 0x000fe20000000008 */
[----:B-----5:R-:W-:-:S05]  /*15380*/  FMUL R3, R3, R2 ;  /* 0x0000000203037220 */ /* 0x020fca0000400000 */
[----:B------:R-:W-:-:S05]  /*15390*/  F2FP.F16.F32.PACK_AB R3, RZ, R3 ;  /* 0x00000003ff03723e */ /* 0x000fca00000000ff */
[----:B------:R4:W-:Y:S01]  /*153a0*/  @P0 STG.E.U16 desc[UR36][R4.64+0x2], R3 ;  /* 0x0000020304000986 */ /* 0x0009e2000c101524 */
[----:B------:R-:W-:Y:S01]  /*153b0*/  ISETP.GT.AND P0, PT, R0, RZ, P2 ;  /* 0x000000ff0000720c */ /* 0x000fe20001704270 */
[----:B----4-:R-:W-:Y:S01]  /*153c0*/  FMUL R3, R6, R2 ;  /* 0x0000000206037220 */ /* 0x010fe20000400000 */
[----:B------:R-:W-:-:S04]  /*153d0*/  IADD3 R6, P1, R4, UR5, RZ ;  /* 0x0000000504067c10 */ /* 0x000fc8000ff3e0ff */
[----:B------:R-:W-:Y:S02]  /*153e0*/  IADD3.X R7, R5, UR4, RZ, P1, !PT ;  /* 0x0000000405077c10 */ /* 0x000fe40008ffe4ff */
[----:B------:R-:W-:-:S05]  /*153f0*/  F2FP.F16.F32.PACK_AB R3, RZ, R3 ;  /* 0x00000003ff03723e */ /* 0x000fca00000000ff */
[----:B------:R0:W-:Y:S01]  /*15400*/  @P0 STG.E.U16 desc[UR36][R6.64], R8 ;  /* 0x0000000806000986 */ /* 0x0001e2000c101524 */
[----:B------:R-:W-:-:S03]  /*15410*/  ISETP.GT.AND P0, PT, R0, 0x1, P2 ;  /* 0x000000010000780c */ /* 0x000fc60001704270 */
[----:B0-----:R-:W3:Y:S10]  /*15420*/  LDL.LU R8, [R1+0x50] ;  /* 0x0000500001087983 */ /* 0x001ef40000300800 */
[----:B------:R0:W-:Y:S04]  /*15430*/  @P0 STG.E.U16 desc[UR36][R6.64+0x2], R3 ;  /* 0x0000020306000986 */ /* 0x0001e8000c101524 */
[----:B0-----:R-:W4:Y:S01]  /*15440*/  LDL.LU R3, [R1+0x10] ;  /* 0x0000100001037983 */ /* 0x001f220000300800 */
[----:B------:R-:W-:Y:S01]  /*15450*/  ISETP.GT.AND P0, PT, R0, 0x8, P3 ;  /* 0x000000080000780c */ /* 0x000fe20001f04270 */
[----:B----4-:R-:W-:-:S05]  /*15460*/  FMUL R3, R3, R2 ;  /* 0x0000000203037220 */ /* 0x010fca0000400000 */
[----:B------:R-:W-:-:S07]  /*15470*/  F2FP.F16.F32.PACK_AB R3, RZ, R3 ;  /* 0x00000003ff03723e */ /* 0x000fce00000000ff */
        /* <DEDUP_REMOVED lines=73> */
[----:B---3--:R-:W-:-:S05]  /*15910*/  FMUL R8, R8, R2 ;  /* 0x0000000208087220 */ /* 0x008fca0000400000 */
[----:B------:R-:W-:Y:S01]  /*15920*/  F2FP.F16.F32.PACK_AB R8, RZ, R8 ;  /* 0x00000008ff08723e */ /* 0x000fe200000000ff */
[----:B----4-:R-:W-:-:S05]  /*15930*/  FMUL R3, R3, R2 ;  /* 0x0000000203037220 */ /* 0x010fca0000400000 */
[----:B------:R-:W-:-:S05]  /*15940*/  F2FP.F16.F32.PACK_AB R3, RZ, R3 ;  /* 0x00000003ff03723e */ /* 0x000fca00000000ff */
[----:B------:R0:W-:Y:S01]  /*15950*/  @P0 STG.E.U16 desc[UR36][R6.64+0x42], R3 ;  /* 0x0000420306000986 */ /* 0x0001e2000c101524 */
[----:B------:R-:W-:-:S03]  /*15960*/  ISETP.GT.AND P0, PT, R0, 0x28, P3 ;  /* 0x000000280000780c */ /* 0x000fc60001f04270 */
[----:B0-----:R-:W3:Y:S01]  /*15970*/  LDL.LU R3, [R1+0x54] ;  /* 0x0000540001037983 */ /* 0x001ee20000300800 */
[----:B------:R-:W-:-:S09]  /*15980*/  ISETP.GT.AND P1, PT, R0, 0x29, P3 ;  /* 0x000000290000780c */ /* 0x000fd20001f24270 */
[----:B------:R0:W-:Y:S04]  /*15990*/  @P0 STG.E.U16 desc[UR36][R4.64+0x50], R8 ;  /* 0x0000500804000986 */ /* 0x0001e8000c101524 */
[----:B0-----:R-:W4:Y:S01]  /*159a0*/  LDL.LU R8, [R1+0x58] ;  /* 0x0000580001087983 */ /* 0x001f220000300800 */
[----:B---3--:R-:W-:-:S05]  /*159b0*/  FMUL R3, R3, R2 ;  /* 0x0000000203037220 */ /* 0x008fca0000400000 */
[----:B------:R-:W-:-:S05]  /*159c0*/  F2FP.F16.F32.PACK_AB R3, RZ, R3 ;  /* 0x00000003ff03723e */ /* 0x000fca00000000ff */
[----:B------:R0:W-:Y:S01]  /*159d0*/  @P1 STG.E.U16 desc[UR36][R4.64+0x52], R3 ;  /* 0x0000520304001986 */ /* 0x0001e2000c101524 */
[----:B----4-:R-:W-:-:S05]  /*159e0*/  FMUL R8, R8, R2 ;  /* 0x0000000208087220 */ /* 0x010fca0000400000 */
[----:B------:R-:W-:Y:S01]  /*159f0*/  F2FP.F16.F32.PACK_AB R8, RZ, R8 ;  /* 0x00000008ff08723e */ /* 0x000fe200000000ff */
[----:B0-----:R-:W3:Y:S03]  /*15a00*/  LDL.LU R3, [R1+0x5c] ;  /* 0x00005c0001037983 */ /* 0x001ee60000300800 */
[----:B------:R-:W-:Y:S02]  /*15a10*/  PRMT R10, R8, 0x7610, R10 ;  /* 0x00007610080a7816 */ /* 0x000fe4000000000a */
[----:B------:R-:W4:Y:S01]  /*15a20*/  LDL.LU R8, [R1+0x64] ;  /* 0x0000640001087983 */ /* 0x000f220000300800 */
[C---:B------:R-:W-:Y:S02]  /*15a30*/  ISETP.GT.AND P1, PT, R0.reuse, 0x28, P2 ;  /* 0x000000280000780c */ /* 0x040fe40001724270 */
[C---:B------:R-:W-:Y:S02]  /*15a40*/  ISETP.GT.AND P4, PT, R0.reuse, 0x29, P2 ;  /* 0x000000290000780c */ /* 0x040fe40001784270 */
[C---:B------:R-:W-:Y:S01]  /*15a50*/  ISETP.GT.AND P5, PT, R0.reuse, 0x30, P3 ;  /* 0x000000300000780c */ /* 0x040fe20001fa4270 */
[----:B------:R-:W-:Y:S01]  /*15a60*/  FMUL R9, R9, R2 ;  /* 0x0000000209097220 */ /* 0x000fe20000400000 */
[----:B------:R-:W-:-:S04]  /*15a70*/  ISETP.GT.AND P0, PT, R0, 0x31, P3 ;  /* 0x000000310000780c */ /* 0x000fc80001f04270 */
[----:B------:R-:W-:-:S03]  /*15a80*/  F2FP.F16.F32.PACK_AB R9, RZ, R9 ;  /* 0x00000009ff09723e */ /* 0x000fc600000000ff */
[----:B------:R0:W-:Y:S04]  /*15a90*/  @P1 STG.E.U16 desc[UR36][R6.64+0x50], R10 ;  /* 0x0000500a06001986 */ /* 0x0001e8000c101524 */
[----:B0-----:R-:W5:Y:S01]  /*15aa0*/  LDL.LU R10, [R1+0x74] ;  /* 0x00007400010a7983 */ /* 0x001f620000300800 */
[----:B---3--:R-:W-:-:S05]  /*15ab0*/  FMUL R3, R3, R2 ;  /* 0x0000000203037220 */ /* 0x008fca0000400000 */
[----:B------:R-:W-:Y:S01]  /*15ac0*/  F2FP.F16.F32.PACK_AB R3, RZ, R3 ;  /* 0x00000003ff03723e */ /* 0x000fe200000000ff */
[----:B----4-:R-:W-:-:S04]  /*15ad0*/  FMUL R8, R8, R2 ;  /* 0x0000000208087220 */ /* 0x010fc80000400000 */
[----:B------:R0:W-:Y:S04]  /*15ae0*/  @P4 STG.E.U16 desc[UR36][R6.64+0x52], R3 ;  /* 0x0000520306004986 */ /* 0x0001e8000c101524 */
[----:B------:R1:W-:Y:S01]  /*15af0*/  @P5 STG.E.U16 desc[UR36][R4.64+0x60], R9 ;  /* 0x0000600904005986 */ /* 0x0003e2000c101524 */
[----:B0-----:R-:W-:-:S03]  /*15b00*/  F2FP.F16.F32.PACK_AB R3, RZ, R8 ;  /* 0x00000008ff03723e */ /* 0x001fc600000000ff */
[----:B------:R-:W3:Y:S01]  /*15b10*/  LDL.LU R8, [R1+0x68] ;  /* 0x0000680001087983 */ /* 0x000ee20000300800 */
[----:B-1----:R-:W-:-:S03]  /*15b20*/  PRMT R9, R3, 0x7610, R9 ;  /* 0x0000761003097816 */ /* 0x002fc60000000009 */
[----:B------:R-:W4:Y:S04]  /*15b30*/  LDL.LU R3, [R1+0x6c] ;  /* 0x00006c0001037983 */ /* 0x000f280000300800 */
[----:B------:R0:W-:Y:S04]  /*15b40*/  @P0 STG.E.U16 desc[UR36][R4.64+0x62], R9 ;  /* 0x0000620904000986 */ /* 0x0001e8000c101524 */
[----:B0-----:R-:W2:Y:S01]  /*15b50*/  LDL.LU R9, [R1+0x70] ;  /* 0x0000700001097983 */ /* 0x001ea20000300800 */
[----:B------:R-:W-:Y:S01]  /*15b60*/  ISETP.GT.AND P1, PT, R0, 0x30, P2 ;  /* 0x000000300000780c */ /* 0x000fe20001724270 */
[----:B---3--:R-:W-:-:S05]  /*15b70*/  FMUL R8, R8, R2 ;  /* 0x0000000208087220 */ /* 0x008fca0000400000 */
[----:B------:R-:W-:-:S07]  /*15b80*/  F2FP.F16.F32.PACK_AB R8, RZ, R8 ;  /* 0x00000008ff08723e */ /* 0x000fce00000000ff */
[----:B------:R0:W-:Y:S01]  /*15b90*/  @P1 STG.E.U16 desc[UR36][R6.64+0x60], R8 ;  /* 0x0000600806001986 */ /* 0x0001e2000c101524 */
[----:B--2---:R-:W-:-:S05]  /*15ba0*/  FMUL R9, R9, R2 ;  /* 0x0000000209097220 */ /* 0x004fca0000400000 */
[----:B0-----:R-:W-:-:S04]  /*15bb0*/  F2FP.F16.F32.PACK_AB R8, RZ, R9 ;  /* 0x00000009ff08723e */ /* 0x001fc800000000ff */
[----:B------:R-:W-:Y:S02]  /*15bc0*/  PRMT R9, R8, 0x7610, R9 ;  /* 0x0000761008097816 */ /* 0x000fe40000000009 */
[----:B------:R-:W2:Y:S01]  /*15bd0*/  LDL.LU R8, [R1+0x78] ;  /* 0x0000780001087983 */ /* 0x000ea20000300800 */
[C---:B------:R-:W-:Y:S01]  /*15be0*/  ISETP.GT.AND P4, PT, R0.reuse, 0x31, P2 ;  /* 0x000000310000780c */ /* 0x040fe20001784270 */
[-C--:B----4-:R-:W-:Y:S01]  /*15bf0*/  FMUL R3, R3, R2.reuse ;  /* 0x0000000203037220 */ /* 0x090fe20000400000 */
[----:B------:R-:W-:Y:S01]  /*15c00*/  ISETP.GT.AND P5, PT, R0, 0x38, P3 ;  /* 0x000000380000780c */ /* 0x000fe20001fa4270 */
[----:B-----5:R-:W-:-:S03]  /*15c10*/  FMUL R10, R10, R2 ;  /* 0x000000020a0a7220 */ /* 0x020fc60000400000 */
[----:B------:R-:W-:Y:S02]  /*15c20*/  F2FP.F16.F32.PACK_AB R3, RZ, R3 ;  /* 0x00000003ff03723e */ /* 0x000fe400000000ff */
[----:B------:R-:W-:-:S05]  /*15c30*/  ISETP.GT.AND P6, PT, R0, 0x39, P3 ;  /* 0x000000390000780c */ /* 0x000fca0001fc4270 */
[----:B------:R0:W-:Y:S04]  /*15c40*/  @P4 STG.E.U16 desc[UR36][R6.64+0x62], R3 ;  /* 0x0000620306004986 */ /* 0x0001e8000c101524 */
[----:B------:R1:W-:Y:S01]  /*15c50*/  @P5 STG.E.U16 desc[UR36][R4.64+0x70], R9 ;  /* 0x0000700904005986 */ /* 0x0003e2000c101524 */
[----:B0-----:R-:W-:-:S04]  /*15c60*/  F2FP.F16.F32.PACK_AB R3, RZ, R10 ;  /* 0x0000000aff03723e */ /* 0x001fc800000000ff */
[----:B------:R-:W-:Y:S01]  /*15c70*/  PRMT R10, R3, 0x7610, R10 ;  /* 0x00007610030a7816 */ /* 0x000fe2000000000a */
[----:B-1----:R-:W3:Y:S04]  /*15c80*/  LDL.LU R9, [R1+0x80] ;  /* 0x0000800001097983 */ /* 0x002ee80000300800 */
[----:B------:R0:W-:Y:S01]  /*15c90*/  @P6 STG.E.U16 desc[UR36][R4.64+0x72], R10 ;  /* 0x0000720a04006986 */ /* 0x0001e2000c101524 */
[----:B--2---:R-:W-:-:S05]  /*15ca0*/  FMUL R8, R8, R2 ;  /* 0x0000000208087220 */ /* 0x004fca0000400000 */
[----:B------:R-:W-:Y:S02]  /*15cb0*/  F2FP.F16.F32.PACK_AB R3, RZ, R8 ;  /* 0x00000008ff03723e */ /* 0x000fe400000000ff */
[----:B------:R-:W2:Y:S02]  /*15cc0*/  LDL.LU R8, [R1+0x7c] ;  /* 0x00007c0001087983 */ /* 0x000ea40000300800 */
[----:B0-----:R-:W-:Y:S02]  /*15cd0*/  PRMT R10, R3, 0x7610, R10 ;  /* 0x00007610030a7816 */ /* 0x001fe4000000000a */
[----:B------:R-:W4:Y:S01]  /*15ce0*/  LDL.LU R3, [R1+0x84] ;  /* 0x0000840001037983 */ /* 0x000f220000300800 */
[C---:B------:R-:W-:Y:S02]  /*15cf0*/  ISETP.GT.AND P0, PT, R0.reuse, 0x38, P2 ;  /* 0x000000380000780c */ /* 0x040fe40001704270 */
[C---:B------:R-:W-:Y:S02]  /*15d00*/  ISETP.GT.AND P1, PT, R0.reuse, 0x39, P2 ;  /* 0x000000390000780c */ /* 0x040fe40001724270 */
[----:B------:R-:W-:-:S02]  /*15d10*/  ISETP.GT.AND P4, PT, R0, 0x40, P3 ;  /* 0x000000400000780c */ /* 0x000fc40001f84270 */
[----:B------:R-:W-:-:S07]  /*15d20*/  ISETP.GT.AND P5, PT, R0, 0x41, P3 ;  /* 0x000000410000780c */ /* 0x000fce0001fa4270 */
[----:B------:R0:W-:Y:S01]  /*15d30*/  @P0 STG.E.U16 desc[UR36][R6.64+0x70], R10 ;  /* 0x0000700a06000986 */ /* 0x0001e2000c101524 */
[----:B---3--:R-:W-:-:S05]  /*15d40*/  FMUL R9, R9, R2 ;  /* 0x0000000209097220 */ /* 0x008fca0000400000 */
[----:B------:R-:W-:Y:S01]  /*15d50*/  F2FP.F16.F32.PACK_AB R9, RZ, R9 ;  /* 0x00000009ff09723e */ /* 0x000fe200000000ff */
[-C--:B--2---:R-:W-:Y:S01]  /*15d60*/  FMUL R8, R8, R2.reuse ;  /* 0x0000000208087220 */ /* 0x084fe20000400000 */
[----:B----4-:R-:W-:-:S04]  /*15d70*/  FMUL R3, R3, R2 ;  /* 0x0000000203037220 */ /* 0x010fc80000400000 */
[----:B------:R-:W-:-:S04]  /*15d80*/  F2FP.F16.F32.PACK_AB R8, RZ, R8 ;  /* 0x00000008ff08723e */ /* 0x000fc800000000ff */
[----:B0-----:R-:W-:Y:S02]  /*15d90*/  PRMT R10, R8, 0x7610, R10 ;  /* 0x00007610080a7816 */ /* 0x001fe4000000000a */
[----:B------:R-:W-:Y:S01]  /*15da0*/  F2FP.F16.F32.PACK_AB R3, RZ, R3 ;  /* 0x00000003ff03723e */ /* 0x000fe200000000ff */
[----:B------:R-:W2:Y:S04]  /*15db0*/  LDL.LU R8, [R1+0x88] ;  /* 0x0000880001087983 */ /* 0x000ea80000300800 */
[----:B------:R-:W-:Y:S04]  /*15dc0*/  @P1 STG.E.U16 desc[UR36][R6.64+0x72], R10 ;  /* 0x0000720a06001986 */ /* 0x000fe8000c101524 */
[----:B------:R0:W-:Y:S04]  /*15dd0*/  @P4 STG.E.U16 desc[UR36][R4.64+0x80], R9 ;  /* 0x0000800904004986 */ /* 0x0001e8000c101524 */
[----:B------:R1:W-:Y:S04]  /*15de0*/  @P5 STG.E.U16 desc[UR36][R4.64+0x82], R3 ;  /* 0x0000820304005986 */ /* 0x0003e8000c101524 */
[----:B0-----:R-:W3:Y:S04]  /*15df0*/  LDL.LU R9, [R1+0x94] ;  /* 0x0000940001097983 */ /* 0x001ee80000300800 */
[----:B-1----:R-:W4:Y:S01]  /*15e00*/  LDL.LU R3, [R1+0x98] ;  /* 0x0000980001037983 */ /* 0x002f220000300800 */
[----:B------:R-:W-:Y:S01]  /*15e10*/  ISETP.GT.AND P0, PT, R0, 0x40, P2 ;  /* 0x000000400000780c */ /* 0x000fe20001704270 */
[----:B--2---:R-:W-:-:S05]  /*15e20*/  FMUL R8, R8, R2 ;  /* 0x0000000208087220 */ /* 0x004fca0000400000 */
[----:B------:R-:W-:-:S07]  /*15e30*/  F2FP.F16.F32.PACK_AB R8, RZ, R8 ;  /* 0x00000008ff08723e */ /* 0x000fce00000000ff */
[----:B------:R0:W-:Y:S01]  /*15e40*/  @P0 STG.E.U16 desc[UR36][R6.64+0x80], R8 ;  /* 0x0000800806000986 */ /* 0x0001e2000c101524 */
[----:B----4-:R-:W-:-:S05]  /*15e50*/  FMUL R3, R3, R2 ;  /* 0x0000000203037220 */ /* 0x010fca0000400000 */
[----:B0-----:R-:W-:Y:S02]  /*15e60*/  F2FP.F16.F32.PACK_AB R8, RZ, R3 ;  /* 0x00000003ff08723e */ /* 0x001fe400000000ff */
[----:B------:R-:W2:Y:S02]  /*15e70*/  LDL.LU R3, [R1+0x9c] ;  /* 0x00009c0001037983 */ /* 0x000ea40000300800 */
[----:B------:R-:W-:Y:S02]  /*15e80*/  PRMT R13, R8, 0x7610, R13 ;  /* 0x00007610080d7816 */ /* 0x000fe4000000000d */
[----:B------:R-:W4:Y:S01]  /*15e90*/  LDL.LU R8, [R1+0xa0] ;  /* 0x0000a00001087983 */ /* 0x000f220000300800 */
[C---:B------:R-:W-:Y:S01]  /*15ea0*/  ISETP.GT.AND P1, PT, R0.reuse, 0x41, P2 ;  /* 0x000000410000780c */ /* 0x040fe20001724270 */
[-C--:B---3--:R-:W-:Y:S01]  /*15eb0*/  FMUL R9, R9, R2.reuse ;  /* 0x0000000209097220 */ /* 0x088fe20000400000 */
[-C--:B------:R-:W-:Y:S01]  /*15ec0*/  FMUL R11, R11, R2.reuse ;  /* 0x000000020b0b7220 */ /* 0x080fe20000400000 */
[----:B------:R-:W-:Y:S01]  /*15ed0*/  ISETP.GT.AND P4, PT, R0, 0x48, P3 ;  /* 0x000000480000780c */ /* 0x000fe20001f84270 */
[----:B------:R-:W-:-:S02]  /*15ee0*/  FMUL R12, R12, R2 ;  /* 0x000000020c0c7220 */ /* 0x000fc40000400000 */
[----:B------:R-:W-:Y:S02]  /*15ef0*/  F2FP.F16.F32.PACK_AB R9, RZ, R9 ;  /* 0x00000009ff09723e */ /* 0x000fe400000000ff */
[----:B------:R-:W-:Y:S02]  /*15f00*/  F2FP.F16.F32.PACK_AB R11, RZ, R11 ;  /* 0x0000000bff0b723e */ /* 0x000fe400000000ff */
[----:B------:R-:W-:Y:S02]  /*15f10*/  F2FP.F16.F32.PACK_AB R10, RZ, R12 ;  /* 0x0000000cff0a723e */ /* 0x000fe400000000ff */
[----:B------:R-:W-:Y:S02]  /*15f20*/  PRMT R12, R9, 0x7610, R12 ;  /* 0x00007610090c7816 */ /* 0x000fe4000000000c */
[C---:B------:R-:W-:Y:S01]  /*15f30*/  ISETP.GT.AND P5, PT, R0.reuse, 0x49, P3 ;  /* 0x000000490000780c */ /* 0x040fe20001fa4270 */
[----:B------:R-:W-:Y:S01]  /*15f40*/  @P1 STG.E.U16 desc[UR36][R6.64+0x82], R11 ;  /* 0x0000820b06001986 */ /* 0x000fe2000c101524 */
[----:B------:R-:W-:-:S02]  /*15f50*/  ISETP.GT.AND P0, PT, R0, 0x48, P2 ;  /* 0x000000480000780c */ /* 0x000fc40001704270 */
[C---:B------:R-:W-:Y:S01]  /*15f60*/  ISETP.GT.AND P1, PT, R0.reuse, 0x49, P2 ;  /* 0x000000490000780c */ /* 0x040fe20001724270 */
[----:B------:R0:W-:Y:S01]  /*15f70*/  @P4 STG.E.U16 desc[UR36][R4.64+0x90], R10 ;  /* 0x0000900a04004986 */ /* 0x0001e2000c101524 */
[----:B------:R-:W-:-:S07]  /*15f80*/  ISETP.GT.AND P4, PT, R0, 0x50, P3 ;  /* 0x000000500000780c */ /* 0x000fce0001f84270 */
[----:B------:R1:W-:Y:S01]  /*15f90*/  @P5 STG.E.U16 desc[UR36][R4.64+0x92], R12 ;  /* 0x0000920c04005986 */ /* 0x0003e2000c101524 */
[----:B------:R-:W-:-:S03]  /*15fa0*/  ISETP.GT.AND P5, PT, R0, 0x51, P3 ;  /* 0x000000510000780c */ /* 0x000fc60001fa4270 */
[----:B------:R3:W-:Y:S01]  /*15fb0*/  @P0 STG.E.U16 desc[UR36][R6.64+0x90], R13 ;  /* 0x0000900d06000986 */ /* 0x0007e2000c101524 */
[C---:B------:R-:W-:Y:S02]  /*15fc0*/  ISETP.GT.AND P0, PT, R0.reuse, 0x51, P2 ;  /* 0x000000510000780c */ /* 0x040fe40001704270 */
[----:B------:R-:W-:Y:S01]  /*15fd0*/  ISETP.GT.AND P6, PT, R0, 0x71, P3 ;  /* 0x000000710000780c */ /* 0x000fe20001fc4270 */
[----:B--2---:R-:W-:-:S05]  /*15fe0*/  FMUL R3, R3, R2 ;  /* 0x0000000203037220 */ /* 0x004fca0000400000 */
[----:B------:R-:W-:Y:S01]  /*15ff0*/  F2FP.F16.F32.PACK_AB R9, RZ, R3 ;  /* 0x00000003ff09723e */ /* 0x000fe200000000ff */
[-C--:B----4-:R-:W-:Y:S01]  /*16000*/  FMUL R3, R8, R2.reuse ;  /* 0x0000000208037220 */ /* 0x090fe20000400000 */
[----:B------:R-:W-:-:S04]  /*16010*/  FMUL R8, R235, R2 ;  /* 0x00000002eb087220 */ /* 0x000fc80000400000 */
[----:B------:R-:W-:Y:S02]  /*16020*/  F2FP.F16.F32.PACK_AB R3, RZ, R3 ;  /* 0x00000003ff03723e */ /* 0x000fe400000000ff */
[----:B0-----:R-:W-:Y:S02]  /*16030*/  PRMT R10, R9, 0x7610, R10 ;  /* 0x00007610090a7816 */ /* 0x001fe4000000000a */
[----:B------:R-:W-:Y:S01]  /*16040*/  PRMT R11, R3, 0x7610, R11 ;  /* 0x00007610030b7816 */ /* 0x000fe2000000000b */
[----:B------:R-:W-:Y:S01]  /*16050*/  FMUL R3, R233, R2 ;  /* 0x00000002e9037220 */ /* 0x000fe20000400000 */
[----:B------:R-:W-:Y:S01]  /*16060*/  F2FP.F16.F32.PACK_AB R8, RZ, R8 ;  /* 0x00000008ff08723e */ /* 0x000fe200000000ff */
[----:B------:R-:W-:Y:S01]  /*16070*/  FMUL R9, R234, R2 ;  /* 0x00000002ea097220 */ /* 0x000fe20000400000 */
[----:B------:R0:W-:Y:S02]  /*16080*/  @P1 STG.E.U16 desc[UR36][R6.64+0x92], R10 ;  /* 0x0000920a06001986 */ /* 0x0001e4000c101524 */
[----:B-1----:R-:W-:-:S02]  /*16090*/  PRMT R12, R8, 0x7610, R12 ;  /* 0x00007610080c7816 */ /* 0x002fc4000000000c */
[----:B------:R-:W-:Y:S01]  /*160a0*/  F2FP.F16.F32.PACK_AB R8, RZ, R3 ;  /* 0x00000003ff08723e */ /* 0x000fe200000000ff */
[-C--:B------:R-:W-:Y:S01]  /*160b0*/  FMUL R3, R232, R2.reuse ;  /* 0x00000002e8037220 */ /* 0x080fe20000400000 */
[C---:B------:R-:W-:Y:S02]  /*160c0*/  ISETP.GT.AND P1, PT, R0.reuse, 0x50, P2 ;  /* 0x000000500000780c */ /* 0x040fe40001724270 */
[----:B------:R-:W-:Y:S01]  /*160d0*/  F2FP.F16.F32.PACK_AB R9, RZ, R9 ;  /* 0x00000009ff09723e */ /* 0x000fe200000000ff */
[----:B------:R1:W-:Y:S01]  /*160e0*/  @P4 STG.E.U16 desc[UR36][R4.64+0xa0], R11 ;  /* 0x0000a00b04004986 */ /* 0x0003e2000c101524 */
[----:B------:R-:W-:Y:S02]  /*160f0*/  ISETP.GT.AND P4, PT, R0, 0x58, P3 ;  /* 0x000000580000780c */ /* 0x000fe40001f84270 */
[----:B---3--:R-:W-:Y:S02]  /*16100*/  PRMT R13, R9, 0x7610, R13 ;  /* 0x00007610090d7816 */ /* 0x008fe4000000000d */
[----:B------:R-:W-:Y:S01]  /*16110*/  F2FP.F16.F32.PACK_AB R9, RZ, R3 ;  /* 0x00000003ff09723e */ /* 0x000fe200000000ff */
[-C--:B------:R-:W-:Y:S01]  /*16120*/  FMUL R3, R230, R2.reuse ;  /* 0x00000002e6037220 */ /* 0x080fe20000400000 */
[----:B------:R-:W-:Y:S01]  /*16130*/  PRMT R14, R8, 0x7610, R14 ;  /* 0x00007610080e7816 */ /* 0x000fe2000000000e */
[----:B------:R-:W-:Y:S01]  /*16140*/  FMUL R8, R231, R2 ;  /* 0x00000002e7087220 */ /* 0x000fe20000400000 */
[----:B------:R2:W-:Y:S01]  /*16150*/  @P5 STG.E.U16 desc[UR36][R4.64+0xa2], R12 ;  /* 0x0000a20c04005986 */ /* 0x0005e2000c101524 */
[----:B------:R-:W-:-:S02]  /*16160*/  ISETP.GT.AND P5, PT, R0, 0x59, P3 ;  /* 0x000000590000780c */ /* 0x000fc40001fa4270 */
[----:B------:R-:W-:Y:S01]  /*16170*/  F2FP.F16.F32.PACK_AB R3, RZ, R3 ;  /* 0x00000003ff03723e */ /* 0x000fe200000000ff */
[----:B------:R-:W-:Y:S01]  /*16180*/  @P1 STG.E.U16 desc[UR36][R6.64+0xa0], R13 ;  /* 0x0000a00d06001986 */ /* 0x000fe2000c101524 */
[----:B0-----:R-:W-:Y:S01]  /*16190*/  F2FP.F16.F32.PACK_AB R10, RZ, R8 ;  /* 0x00000008ff0a723e */ /* 0x001fe200000000ff */
[-C--:B------:R-:W-:Y:S01]  /*161a0*/  FMUL R8, R229, R2.reuse ;  /* 0x00000002e5087220 */ /* 0x080fe20000400000 */
[----:B-1----:R-:W-:Y:S01]  /*161b0*/  PRMT R11, R3, 0x7610, R11 ;  /* 0x00007610030b7816 */ /* 0x002fe2000000000b */
[----:B------:R-:W-:Y:S01]  /*161c0*/  @P0 STG.E.U16 desc[UR36][R6.64+0xa2], R14 ;  /* 0x0000a20e06000986 */ /* 0x000fe2000c101524 */
[----:B------:R-:W-:Y:S01]  /*161d0*/  ISETP.GT.AND P0, PT, R0, 0x58, P2 ;  /* 0x000000580000780c */ /* 0x000fe20001704270 */
[----:B------:R-:W-:Y:S01]  /*161e0*/  FMUL R3, R228, R2 ;  /* 0x00000002e4037220 */ /* 0x000fe20000400000 */
[C---:B------:R-:W-:Y:S01]  /*161f0*/  ISETP.GT.AND P1, PT, R0.reuse, 0x59, P2 ;  /* 0x000000590000780c */ /* 0x040fe20001724270 */
[----:B------:R0:W-:Y:S01]  /*16200*/  @P4 STG.E.U16 desc[UR36][R4.64+0xb0], R9 ;  /* 0x0000b00904004986 */ /* 0x0001e2000c101524 */
[----:B------:R-:W-:-:S02]  /*16210*/  ISETP.GT.AND P4, PT, R0, 0x60, P3 ;  /* 0x000000600000780c */ /* 0x000fc40001f84270 */
[----:B------:R-:W-:Y:S01]  /*16220*/  F2FP.F16.F32.PACK_AB R8, RZ, R8 ;  /* 0x00000008ff08723e */ /* 0x000fe200000000ff */
[----:B------:R1:W-:Y:S03]  /*16230*/  @P5 STG.E.U16 desc[UR36][R4.64+0xb2], R10 ;  /* 0x0000b20a04005986 */ /* 0x0003e6000c101524 */
[----:B--2---:R-:W-:Y:S02]  /*16240*/  PRMT R12, R8, 0x7610, R12 ;  /* 0x00007610080c7816 */ /* 0x004fe4000000000c */
[----:B0-----:R-:W-:Y:S01]  /*16250*/  F2FP.F16.F32.PACK_AB R9, RZ, R3 ;  /* 0x00000003ff09723e */ /* 0x001fe200000000ff */
[-C--:B------:R-:W-:Y:S01]  /*16260*/  FMUL R3, R227, R2.reuse ;  /* 0x00000002e3037220 */ /* 0x080fe20000400000 */
[-C--:B------:R-:W-:Y:S02]  /*16270*/  FMUL R8, R226, R2.reuse ;  /* 0x00000002e2087220 */ /* 0x080fe40000400000 */
[----:B-1----:R-:W-:Y:S01]  /*16280*/  PRMT R10, R9, 0x7610, R10 ;  /* 0x00007610090a7816 */ /* 0x002fe2000000000a */
[----:B------:R0:W-:Y:S01]  /*16290*/  @P0 STG.E.U16 desc[UR36][R6.64+0xb0], R11 ;  /* 0x0000b00b06000986 */ /* 0x0001e2000c101524 */
[----:B------:R-:W-:Y:S01]  /*162a0*/  F2FP.F16.F32.PACK_AB R3, RZ, R3 ;  /* 0x00000003ff03723e */ /* 0x000fe200000000ff */
[----:B------:R-:W-:Y:S01]  /*162b0*/  FMUL R9, R225, R2 ;  /* 0x00000002e1097220 */ /* 0x000fe20000400000 */
[C---:B------:R-:W-:Y:S01]  /*162c0*/  ISETP.GT.AND P5, PT, R0.reuse, 0x61, P3 ;  /* 0x000000610000780c */ /* 0x040fe20001fa4270 */
[----:B------:R1:W-:Y:S01]  /*162d0*/  @P1 STG.E.U16 desc[UR36][R6.64+0xb2], R12 ;  /* 0x0000b20c06001986 */ /* 0x0003e2000c101524 */
[----:B------:R-:W-:-:S03]  /*162e0*/  ISETP.GT.AND P1, PT, R0, 0x60, P2 ;  /* 0x000000600000780c */ /* 0x000fc60001724270 */
[----:B------:R-:W-:Y:S01]  /*162f0*/  @P4 STG.E.U16 desc[UR36][R4.64+0xc0], R10 ;  /* 0x0000c00a04004986 */ /* 0x000fe2000c101524 */
[----:B------:R-:W-:Y:S02]  /*16300*/  ISETP.GT.AND P4, PT, R0, 0x61, P2 ;  /* 0x000000610000780c */ /* 0x000fe40001784270 */
[----:B------:R-:W-:Y:S02]  /*16310*/  F2FP.F16.F32.PACK_AB R8, RZ, R8 ;  /* 0x00000008ff08723e */ /* 0x000fe400000000ff */
[----:B0-----:R-:W-:Y:S01]  /*16320*/  PRMT R11, R3, 0x7610, R11 ;  /* 0x00007610030b7816 */ /* 0x001fe2000000000b */
[-C--:B------:R-:W-:Y:S01]  /*16330*/  FMUL R3, R224, R2.reuse ;  /* 0x00000002e0037220 */ /* 0x080fe20000400000 */
[----:B------:R-:W-:Y:S02]  /*16340*/  F2FP.F16.F32.PACK_AB R9, RZ, R9 ;  /* 0x00000009ff09723e */ /* 0x000fe400000000ff */
[----:B-1----:R-:W-:Y:S02]  /*16350*/  PRMT R12, R8, 0x7610, R12 ;  /* 0x00007610080c7816 */ /* 0x002fe4000000000c */
[----:B------:R-:W-:Y:S01]  /*16360*/  F2FP.F16.F32.PACK_AB R8, RZ, R3 ;  /* 0x00000003ff08723e */ /* 0x000fe200000000ff */
[----:B------:R-:W-:Y:S01]  /*16370*/  FMUL R3, R223, R2 ;  /* 0x00000002df037220 */ /* 0x000fe20000400000 */
[----:B------:R-:W-:Y:S01]  /*16380*/  PRMT R13, R9, 0x7610, R13 ;  /* 0x00007610090d7816 */ /* 0x000fe2000000000d */
[----:B------:R0:W-:Y:S01]  /*16390*/  @P5 STG.E.U16 desc[UR36][R4.64+0xc2], R11 ;  /* 0x0000c20b04005986 */ /* 0x0001e2000c101524 */
[----:B------:R-:W-:-:S02]  /*163a0*/  ISETP.GT.AND P0, PT, R0, 0x68, P3 ;  /* 0x000000680000780c */ /* 0x000fc40001f04270 */
[----:B------:R-:W-:Y:S01]  /*163b0*/  F2FP.F16.F32.PACK_AB R9, RZ, R3 ;  /* 0x00000003ff09723e */ /* 0x000fe200000000ff */
[----:B------:R1:W-:Y:S01]  /*163c0*/  @P1 STG.E.U16 desc[UR36][R6.64+0xc0], R12 ;  /* 0x0000c00c06001986 */ /* 0x0003e2000c101524 */
[----:B------:R-:W-:-:S03]  /*163d0*/  FMUL R3, R221, R2 ;  /* 0x00000002dd037220 */ /* 0x000fc60000400000 */
[----:B------:R-:W-:Y:S01]  /*163e0*/  @P4 STG.E.U16 desc[UR36][R6.64+0xc2], R13 ;  /* 0x0000c20d06004986 */ /* 0x000fe2000c101524 */
[----:B------:R-:W-:Y:S02]  /*163f0*/  ISETP.GT.AND P4, PT, R0, 0x69, P3 ;  /* 0x000000690000780c */ /* 0x000fe40001f84270 */
[----:B------:R-:W-:Y:S01]  /*16400*/  PRMT R14, R8, 0x7610, R14 ;  /* 0x00007610080e7816 */ /* 0x000fe2000000000e */
[-C--:B------:R-:W-:Y:S01]  /*16410*/  FMUL R8, R222, R2.reuse ;  /* 0x00000002de087220 */ /* 0x080fe20000400000 */
[----:B------:R-:W-:Y:S02]  /*16420*/  F2FP.F16.F32.PACK_AB R3, RZ, R3 ;  /* 0x00000003ff03723e */ /* 0x000fe400000000ff */
[----:B------:R-:W-:Y:S01]  /*16430*/  ISETP.GT.AND P1, PT, R0, 0x68, P2 ;  /* 0x000000680000780c */ /* 0x000fe20001724270 */
[----:B------:R-:W-:Y:S01]  /*16440*/  @P0 STG.E.U16 desc[UR36][R4.64+0xd0], R14 ;  /* 0x0000d00e04000986 */ /* 0x000fe2000c101524 */
[----:B0-----:R-:W-:Y:S01]  /*16450*/  PRMT R11, R3, 0x7610, R11 ;  /* 0x00007610030b7816 */ /* 0x001fe2000000000b */
[----:B------:R-:W-:Y:S01]  /*16460*/  FMUL R3, R219, R2 ;  /* 0x00000002db037220 */ /* 0x000fe20000400000 */
[----:B------:R-:W-:Y:S01]  /*16470*/  F2FP.F16.F32.PACK_AB R10, RZ, R8 ;  /* 0x00000008ff0a723e */ /* 0x000fe200000000ff */
[----:B------:R-:W-:Y:S01]  /*16480*/  FMUL R8, R220, R2 ;  /* 0x00000002dc087220 */ /* 0x000fe20000400000 */
[C---:B------:R-:W-:Y:S01]  /*16490*/  ISETP.GT.AND P0, PT, R0.reuse, 0x69, P2 ;  /* 0x000000690000780c */ /* 0x040fe20001704270 */
[----:B------:R0:W-:Y:S01]  /*164a0*/  @P4 STG.E.U16 desc[UR36][R4.64+0xd2], R9 ;  /* 0x0000d20904004986 */ /* 0x0001e2000c101524 */
[----:B------:R-:W-:-:S02]  /*164b0*/  ISETP.GT.AND P5, PT, R0, 0x70, P3 ;  /* 0x000000700000780c */ /* 0x000fc40001fa4270 */
[----:B------:R-:W-:-:S04]  /*164c0*/  F2FP.F16.F32.PACK_AB R8, RZ, R8 ;  /* 0x00000008ff08723e */ /* 0x000fc800000000ff */
[----:B-1----:R-:W-:Y:S02]  /*164d0*/  PRMT R12, R8, 0x7610, R12 ;  /* 0x00007610080c7816 */ /* 0x002fe4000000000c */
[----:B0-----:R-:W-:Y:S01]  /*164e0*/  F2FP.F16.F32.PACK_AB R9, RZ, R3 ;  /* 0x00000003ff09723e */ /* 0x001fe200000000ff */
[-C--:B------:R-:W-:Y:S01]  /*164f0*/  FMUL R3, R218, R2.reuse ;  /* 0x00000002da037220 */ /* 0x080fe20000400000 */
[----:B------:R-:W-:Y:S01]  /*16500*/  FMUL R8, R217, R2 ;  /* 0x00000002d9087220 */ /* 0x000fe20000400000 */
[----:B------:R0:W-:Y:S03]  /*16510*/  @P1 STG.E.U16 desc[UR36][R6.64+0xd0], R10 ;  /* 0x0000d00a06001986 */ /* 0x0001e6000c101524 */
[----:B------:R-:W-:Y:S01]  /*16520*/  F2FP.F16.F32.PACK_AB R3, RZ, R3 ;  /* 0x00000003ff03723e */ /* 0x000fe200000000ff */
[----:B------:R1:W-:Y:S01]  /*16530*/  @P0 STG.E.U16 desc[UR36][R6.64+0xd2], R11 ;  /* 0x0000d20b06000986 */ /* 0x0003e2000c101524 */
[----:B------:R-:W-:-:S02]  /*16540*/  ISETP.GT.AND P1, PT, R0, 0x70, P2 ;  /* 0x000000700000780c */ /* 0x000fc40001724270 */
[----:B------:R-:W-:Y:S01]  /*16550*/  F2FP.F16.F32.PACK_AB R8, RZ, R8 ;  /* 0x00000008ff08723e */ /* 0x000fe200000000ff */
[----:B------:R2:W-:Y:S01]  /*16560*/  @P5 STG.E.U16 desc[UR36][R4.64+0xe0], R12 ;  /* 0x0000e00c04005986 */ /* 0x0005e2000c101524 */
[----:B0-----:R-:W-:Y:S01]  /*16570*/  PRMT R10, R9, 0x7610, R10 ;  /* 0x00007610090a7816 */ /* 0x001fe2000000000a */
[-C--:B------:R-:W-:Y:S01]  /*16580*/  FMUL R9, R216, R2.reuse ;  /* 0x00000002d8097220 */ /* 0x080fe20000400000 */
[----:B-1----:R-:W-:Y:S01]  /*16590*/  PRMT R11, R3, 0x7610, R11 ;  /* 0x00007610030b7816 */ /* 0x002fe2000000000b */
[----:B------:R-:W-:-:S03]  /*165a0*/  FMUL R3, R215, R2 ;  /* 0x00000002d7037220 */ /* 0x000fc60000400000 */
[----:B------:R-:W-:Y:S02]  /*165b0*/  F2FP.F16.F32.PACK_AB R9, RZ, R9 ;  /* 0x00000009ff09723e */ /* 0x000fe400000000ff */
[----:B--2---:R-:W-:Y:S02]  /*165c0*/  PRMT R12, R8, 0x7610, R12 ;  /* 0x00007610080c7816 */ /* 0x004fe4000000000c */
[----:B------:R-:W-:Y:S01]  /*165d0*/  F2FP.F16.F32.PACK_AB R8, RZ, R3 ;  /* 0x00000003ff08723e */ /* 0x000fe200000000ff */
[----:B------:R-:W-:Y:S01]  /*165e0*/  FMUL R3, R214, R2 ;  /* 0x00000002d6037220 */ /* 0x000fe20000400000 */
[C---:B------:R-:W-:Y:S02]  /*165f0*/  ISETP.GT.AND P4, PT, R0.reuse, 0x71, P2 ;  /* 0x000000710000780c */ /* 0x040fe40001784270 */
[----:B------:R-:W-:Y:S01]  /*16600*/  ISETP.GT.AND P5, PT, R0, 0x78, P3 ;  /* 0x000000780000780c */ /* 0x000fe20001fa4270 */
[----:B------:R0:W-:Y:S01]  /*16610*/  @P6 STG.E.U16 desc[UR36][R4.64+0xe2], R10 ;  /* 0x0000e20a04006986 */ /* 0x0001e2000c101524 */
[----:B------:R-:W-:-:S02]  /*16620*/  PRMT R13, R9, 0x7610, R13 ;  /* 0x00007610090d7816 */ /* 0x000fc4000000000d */
[----:B------:R-:W-:Y:S01]  /*16630*/  F2FP.F16.F32.PACK_AB R9, RZ, R3 ;  /* 0x00000003ff09723e */ /* 0x000fe200000000ff */
[----:B------:R1:W-:Y:S01]  /*16640*/  @P1 STG.E.U16 desc[UR36][R6.64+0xe0], R11 ;  /* 0x0000e00b06001986 */ /* 0x0003e2000c101524 */
[----:B------:R-:W-:Y:S01]  /*16650*/  ISETP.GT.AND P0, PT, R0, 0x79, P3 ;  /* 0x000000790000780c */ /* 0x000fe20001f04270 */
[-C--:B------:R-:W-:Y:S01]  /*16660*/  FMUL R3, R212, R2.reuse ;  /* 0x00000002d4037220 */ /* 0x080fe20000400000 */
[----:B------:R-:W-:Y:S02]  /*16670*/  ISETP.GT.AND P1, PT, R0, 0x78, P2 ;  /* 0x000000780000780c */ /* 0x000fe40001724270 */
[----:B------:R-:W-:Y:S01]  /*16680*/  PRMT R14, R8, 0x7610, R14 ;  /* 0x00007610080e7816 */ /* 0x000fe2000000000e */
[----:B------:R-:W-:Y:S01]  /*16690*/  FMUL R8, R213, R2 ;  /* 0x00000002d5087220 */ /* 0x000fe20000400000 */
[----:B------:R-:W-:Y:S01]  /*166a0*/  F2FP.F16.F32.PACK_AB R3, RZ, R3 ;  /* 0x00000003ff03723e */ /* 0x000fe200000000ff */
[----:B------:R2:W-:Y:S01]  /*166b0*/  @P4 STG.E.U16 desc[UR36][R6.64+0xe2], R12 ;  /* 0x0000e20c06004986 */ /* 0x0005e2000c101524 */
[----:B------:R-:W-:-:S02]  /*166c0*/  ISETP.GT.AND P4, PT, R0, 0x79, P2 ;  /* 0x000000790000780c */ /* 0x000fc40001784270 */
[----:B0-----:R-:W-:Y:S01]  /*166d0*/  F2FP.F16.F32.PACK_AB R10, RZ, R8 ;  /* 0x00000008ff0a723e */ /* 0x001fe200000000ff */
[----:B------:R-:W-:Y:S01]  /*166e0*/  @P5 STG.E.U16 desc[UR36][R4.64+0xf0], R13 ;  /* 0x0000f00d04005986 */ /* 0x000fe2000c101524 */
[----:B-1----:R-:W-:Y:S01]  /*166f0*/  PRMT R11, R3, 0x7610, R11 ;  /* 0x00007610030b7816 */ /* 0x002fe2000000000b */
[-C--:B------:R-:W-:Y:S01]  /*16700*/  FMUL R3, R210, R2.reuse ;  /* 0x00000002d2037220 */ /* 0x080fe20000400000 */
[----:B------:R-:W-:Y:S01]  /*16710*/  FMUL R8, R211, R2 ;  /* 0x00000002d3087220 */ /* 0x000fe20000400000 */
[C---:B------:R-:W-:Y:S01]  /*16720*/  ISETP.GT.AND P5, PT, R0.reuse, 0x80, P3 ;  /* 0x000000800000780c */ /* 0x040fe20001fa4270 */
[----:B------:R-:W-:Y:S01]  /*16730*/  @P0 STG.E.U16 desc[UR36][R4.64+0xf2], R14 ;  /* 0x0000f20e04000986 */ /* 0x000fe2000c101524 */
[----:B------:R-:W-:-:S03]  /*16740*/  ISETP.GT.AND P6, PT, R0, 0x81, P3 ;  /* 0x000000810000780c */ /* 0x000fc60001fc4270 */
[----:B------:R0:W-:Y:S01]  /*16750*/  @P1 STG.E.U16 desc[UR36][R6.64+0xf0], R9 ;  /* 0x0000f00906001986 */ /* 0x0001e2000c101524 */
[----:B------:R-:W-:-:S04]  /*16760*/  F2FP.F16.F32.PACK_AB R8, RZ, R8 ;  /* 0x00000008ff08723e */ /* 0x000fc800000000ff */
[----:B--2---:R-:W-:Y:S01]  /*16770*/  PRMT R12, R8, 0x7610, R12 ;  /* 0x00007610080c7816 */ /* 0x004fe2000000000c */
[-C--:B------:R-:W-:Y:S01]  /*16780*/  FMUL R8, R208, R2.reuse ;  /* 0x00000002d0087220 */ /* 0x080fe20000400000 */
[----:B0-----:R-:W-:Y:S01]  /*16790*/  F2FP.F16.F32.PACK_AB R9, RZ, R3 ;  /* 0x00000003ff09723e */ /* 0x001fe200000000ff */
[----:B------:R-:W-:Y:S01]  /*167a0*/  FMUL R3, R209, R2 ;  /* 0x00000002d1037220 */ /* 0x000fe20000400000 */
[----:B------:R0:W-:Y:S01]  /*167b0*/  @P4 STG.E.U16 desc[UR36][R6.64+0xf2], R10 ;  /* 0x0000f20a06004986 */ /* 0x0001e2000c101524 */
[----:B------:R-:W-:-:S03]  /*167c0*/  ISETP.GT.AND P0, PT, R0, 0x80, P2 ;  /* 0x000000800000780c */ /* 0x000fc60001704270 */
[----:B------:R-:W-:Y:S01]  /*167d0*/  F2FP.F16.F32.PACK_AB R3, RZ, R3 ;  /* 0x00000003ff03723e */ /* 0x000fe200000000ff */
[----:B------:R1:W-:Y:S01]  /*167e0*/  @P5 STG.E.U16 desc[UR36][R4.64+0x100], R11 ;  /* 0x0001000b04005986 */ /* 0x0003e2000c101524 */
[----:B------:R-:W-:Y:S02]  /*167f0*/  ISETP.GT.AND P1, PT, R0, 0x81, P2 ;  /* 0x000000810000780c */ /* 0x000fe40001724270 */
[----:B------:R-:W-:Y:S01]  /*16800*/  F2FP.F16.F32.PACK_AB R8, RZ, R8 ;  /* 0x00000008ff08723e */ /* 0x000fe200000000ff */
[----:B------:R2:W-:Y:S01]  /*16810*/  @P6 STG.E.U16 desc[UR36][R4.64+0x102], R12 ;  /* 0x0001020c04006986 */ /* 0x0005e2000c101524 */
[----:B0-----:R-:W-:Y:S01]  /*16820*/  PRMT R10, R9, 0x7610, R10 ;  /* 0x00007610090a7816 */ /* 0x001fe2000000000a */
[-C--:B------:R-:W-:Y:S01]  /*16830*/  FMUL R9, R207, R2.reuse ;  /* 0x00000002cf097220 */ /* 0x080fe20000400000 */
[----:B-1----:R-:W-:Y:S01]  /*16840*/  PRMT R11, R3, 0x7610, R11 ;  /* 0x00007610030b7816 */ /* 0x002fe2000000000b */
[----:B------:R-:W-:Y:S01]  /*16850*/  FMUL R3, R206, R2 ;  /* 0x00000002ce037220 */ /* 0x000fe20000400000 */
[----:B------:R-:W-:-:S02]  /*16860*/  ISETP.GT.AND P4, PT, R0, 0x88, P3 ;  /* 0x000000880000780c */ /* 0x000fc40001f84270 */
[----:B--2---:R-:W-:Y:S02]  /*16870*/  PRMT R12, R8, 0x7610, R12 ;  /* 0x00007610080c7816 */ /* 0x004fe4000000000c */
[----:B------:R-:W-:Y:S01]  /*16880*/  F2FP.F16.F32.PACK_AB R8, RZ, R3 ;  /* 0x00000003ff08723e */ /* 0x000fe200000000ff */
[-C--:B------:R-:W-:Y:S01]  /*16890*/  FMUL R3, R205, R2.reuse ;  /* 0x00000002cd037220 */ /* 0x080fe20000400000 */
[----:B------:R-:W-:Y:S02]  /*168a0*/  F2FP.F16.F32.PACK_AB R9, RZ, R9 ;  /* 0x00000009ff09723e */ /* 0x000fe400000000ff */
[C---:B------:R-:W-:Y:S01]  /*168b0*/  ISETP.GT.AND P5, PT, R0.reuse, 0x89, P3 ;  /* 0x000000890000780c */ /* 0x040fe20001fa4270 */
[----:B------:R0:W-:Y:S01]  /*168c0*/  @P0 STG.E.U16 desc[UR36][R6.64+0x100], R10 ;  /* 0x0001000a06000986 */ /* 0x0001e2000c101524 */
[----:B------:R-:W-:Y:S02]  /*168d0*/  PRMT R13, R9, 0x7610, R13 ;  /* 0x00007610090d7816 */ /* 0x000fe4000000000d */
[----:B------:R-:W-:Y:S01]  /*168e0*/  F2FP.F16.F32.PACK_AB R9, RZ, R3 ;  /* 0x00000003ff09723e */ /* 0x000fe200000000ff */
[----:B------:R1:W-:Y:S01]  /*168f0*/  @P1 STG.E.U16 desc[UR36][R6.64+0x102], R11 ;  /* 0x0001020b06001986 */ /* 0x0003e2000c101524 */
[C---:B------:R-:W-:Y:S01]  /*16900*/  ISETP.GT.AND P0, PT, R0.reuse, 0x88, P2 ;  /* 0x000000880000780c */ /* 0x040fe20001704270 */
[----:B------:R-:W-:Y:S01]  /*16910*/  FMUL R3, R203, R2 ;  /* 0x00000002cb037220 */ /* 0x000fe20000400000 */
[----:B------:R-:W-:-:S02]  /*16920*/  ISETP.GT.AND P1, PT, R0, 0x89, P2 ;  /* 0x000000890000780c */ /* 0x000fc40001724270 */
[----:B------:R-:W-:Y:S01]  /*16930*/  PRMT R14, R8, 0x7610, R14 ;  /* 0x00007610080e7816 */ /* 0x000fe2000000000e */
[----:B------:R-:W-:Y:S01]  /*16940*/  FMUL R8, R204, R2 ;  /* 0x00000002cc087220 */ /* 0x000fe20000400000 */
[----:B------:R-:W-:Y:S01]  /*16950*/  F2FP.F16.F32.PACK_AB R3, RZ, R3 ;  /* 0x00000003ff03723e */ /* 0x000fe200000000ff */
[----:B------:R2:W-:Y:S01]  /*16960*/  @P4 STG.E.U16 desc[UR36][R4.64+0x110], R12 ;  /* 0x0001100c04004986 */ /* 0x0005e2000c101524 */
[----:B------:R-:W-:Y:S02]  /*16970*/  ISETP.GT.AND P4, PT, R0, 0x90, P3 ;  /* 0x000000900000780c */ /* 0x000fe40001f84270 */
        /* <DEDUP_REMOVED lines=9> */
[----:B------:R-:W-:Y:S02]  /*16a10*/  F2FP.F16.F32.PACK_AB R8, RZ, R8 ;  /* 0x00000008ff08723e */ /* 0x000fe400000000ff */
[----:B------:R-:W-:Y:S01]  /*16a20*/  ISETP.GT.AND P1, PT, R0, 0x91, P2 ;  /* 0x000000910000780c */ /* 0x000fe20001724270 */
[----:B------:R1:W-:Y:S01]  /*16a30*/  @P4 STG.E.U16 desc[UR36][R4.64+0x120], R10 ;  /* 0x0001200a04004986 */ /* 0x0003e2000c101524 */
[----:B--2---:R-:W-:Y:S01]  /*16a40*/  PRMT R12, R8, 0x7610, R12 ;  /* 0x00007610080c7816 */ /* 0x004fe2000000000c */
[-C--:B------:R-:W-:Y:S01]  /*16a50*/  FMUL R8, R199, R2.reuse ;  /* 0x00000002c7087220 */ /* 0x080fe20000400000 */
[----:B0-----:R-:W-:Y:S01]  /*16a60*/  F2FP.F16.F32.PACK_AB R9, RZ, R3 ;  /* 0x00000003ff09723e */ /* 0x001fe200000000ff */
[----:B------:R-:W-:Y:S01]  /*16a70*/  FMUL R3, R200, R2 ;  /* 0x00000002c8037220 */ /* 0x000fe20000400000 */
[----:B------:R-:W-:Y:S01]  /*16a80*/  ISETP.GT.AND P4, PT, R0, 0x98, P3 ;  /* 0x000000980000780c */ /* 0x000fe20001f84270 */
[----:B------:R0:W-:Y:S03]  /*16a90*/  @P5 STG.E.U16 desc[UR36][R4.64+0x122], R11 ;  /* 0x0001220b04005986 */ /* 0x0001e6000c101524 */
[----:B------:R-:W-:-:S02]  /*16aa0*/  F2FP.F16.F32.PACK_AB R3, RZ, R3 ;  /* 0x00000003ff03723e */ /* 0x000fc400000000ff */
[----:B-1----:R-:W-:Y:S01]  /*16ab0*/  PRMT R10, R9, 0x7610, R10 ;  /* 0x00007610090a7816 */ /* 0x002fe2000000000a */
[----:B------:R-:W-:Y:S01]  /*16ac0*/  FMUL R9, R198, R2 ;  /* 0x00000002c6097220 */ /* 0x000fe20000400000 */
[----:B------:R-:W-:Y:S01]  /*16ad0*/  F2FP.F16.F32.PACK_AB R8, RZ, R8 ;  /* 0x00000008ff08723e */ /* 0x000fe200000000ff */
[----:B------:R1:W-:Y:S01]  /*16ae0*/  @P0 STG.E.U16 desc[UR36][R6.64+0x120], R12 ;  /* 0x0001200c06000986 */ /* 0x0003e2000c101524 */
[----:B0-----:R-:W-:Y:S01]  /*16af0*/  PRMT R11, R3, 0x7610, R11 ;  /* 0x00007610030b7816 */ /* 0x001fe2000000000b */
[----:B------:R-:W-:Y:S01]  /*16b00*/  FMUL R3, R197, R2 ;  /* 0x00000002c5037220 */ /* 0x000fe20000400000 */
[C---:B------:R-:W-:Y:S01]  /*16b10*/  ISETP.GT.AND P5, PT, R0.reuse, 0x99, P3 ;  /* 0x000000990000780c */ /* 0x040fe20001fa4270 */
[----:B------:R0:W-:Y:S01]  /*16b20*/  @P1 STG.E.U16 desc[UR36][R6.64+0x122], R10 ;  /* 0x0001220a06001986 */ /* 0x0001e2000c101524 */
[----:B------:R-:W-:Y:S02]  /*16b30*/  ISETP.GT.AND P1, PT, R0, 0x98, P2 ;  /* 0x000000980000780c */ /* 0x000fe40001724270 */
[----:B------:R-:W-:-:S02]  /*16b40*/  F2FP.F16.F32.PACK_AB R9, RZ, R9 ;  /* 0x00000009ff09723e */ /* 0x000fc400000000ff */
[----:B-1----:R-:W-:Y:S02]  /*16b50*/  PRMT R12, R8, 0x7610, R12 ;  /* 0x00007610080c7816 */ /* 0x002fe4000000000c */
[----:B------:R-:W-:Y:S01]  /*16b60*/  F2FP.F16.F32.PACK_AB R8, RZ, R3 ;  /* 0x00000003ff08723e */ /* 0x000fe200000000ff */
[-C--:B------:R-:W-:Y:S01]  /*16b70*/  FMUL R3, R196, R2.reuse ;  /* 0x00000002c4037220 */ /* 0x080fe20000400000 */
[C---:B------:R-:W-:Y:S01]  /*16b80*/  ISETP.GT.AND P0, PT, R0.reuse, 0x99, P2 ;  /* 0x000000990000780c */ /* 0x040fe20001704270 */
[----:B------:R1:W-:Y:S01]  /*16b90*/  @P4 STG.E.U16 desc[UR36][R4.64+0x130], R11 ;  /* 0x0001300b04004986 */ /* 0x0003e2000c101524 */
[----:B------:R-:W-:Y:S02]  /*16ba0*/  ISETP.GT.AND P4, PT, R0, 0xa0, P3 ;  /* 0x000000a00000780c */ /* 0x000fe40001f84270 */
[----:B------:R-:W-:Y:S02]  /*16bb0*/  PRMT R13, R9, 0x7610, R13 ;  /* 0x00007610090d7816 */ /* 0x000fe4000000000d */
        /* <DEDUP_REMOVED lines=68> */
[----:B------:R-:W-:Y:S02]  /*17000*/  ISETP.GT.AND P1, PT, R0, 0xb8, P2 ;  /* 0x000000b80000780c */ /* 0x000fe40001724270 */
[----:B------:R-:W-:Y:S02]  /*17010*/  F2FP.F16.F32.PACK_AB R8, RZ, R8 ;  /* 0x00000008ff08723e */ /* 0x000fe400000000ff */
[----:B0-----:R-:W-:Y:S01]  /*17020*/  PRMT R10, R9, 0x7610, R10 ;  /* 0x00007610090a7816 */ /* 0x001fe2000000000a */
[-C--:B------:R-:W-:Y:S01]  /*17030*/  FMUL R9, R180, R2.reuse ;  /* 0x00000002b4097220 */ /* 0x080fe20000400000 */
[----:B-1----:R-:W-:Y:S01]  /*17040*/  PRMT R11, R3, 0x7610, R11 ;  /* 0x00007610030b7816 */ /* 0x002fe2000000000b */
[----:B------:R-:W-:Y:S01]  /*17050*/  FMUL R3, R179, R2 ;  /* 0x00000002b3037220 */ /* 0x000fe20000400000 */
[----:B------:R0:W-:Y:S02]  /*17060*/  @P5 STG.E.U16 desc[UR36][R4.64+0x170], R12 ;  /* 0x0001700c04005986 */ /* 0x0001e4000c101524 */
[----:B------:R-:W-:-:S02]  /*17070*/  F2FP.F16.F32.PACK_AB R9, RZ, R9 ;  /* 0x00000009ff09723e */ /* 0x000fc400000000ff */
[C---:B------:R-:W-:Y:S02]  /*17080*/  ISETP.GT.AND P4, PT, R0.reuse, 0xb9, P2 ;  /* 0x000000b90000780c */ /* 0x040fe40001784270 */
[----:B------:R-:W-:Y:S02]  /*17090*/  ISETP.GT.AND P5, PT, R0, 0xc0, P3 ;  /* 0x000000c00000780c */ /* 0x000fe40001fa4270 */
[----:B0-----:R-:W-:Y:S02]  /*170a0*/  PRMT R12, R8, 0x7610, R12 ;  /* 0x00007610080c7816 */ /* 0x001fe4000000000c */
[----:B------:R-:W-:Y:S01]  /*170b0*/  F2FP.F16.F32.PACK_AB R8, RZ, R3 ;  /* 0x00000003ff08723e */ /* 0x000fe200000000ff */
[----:B------:R-:W-:Y:S01]  /*170c0*/  FMUL R3, R178, R2 ;  /* 0x00000002b2037220 */ /* 0x000fe20000400000 */
[----:B------:R-:W-:Y:S01]  /*170d0*/  PRMT R13, R9, 0x7610, R13 ;  /* 0x00007610090d7816 */ /* 0x000fe2000000000d */
[----:B------:R0:W-:Y:S01]  /*170e0*/  @P6 STG.E.U16 desc[UR36][R4.64+0x172], R10 ;  /* 0x0001720a04006986 */ /* 0x0001e2000c101524 */
[----:B------:R-:W-:-:S02]  /*170f0*/  ISETP.GT.AND P0, PT, R0, 0xc1, P3 ;  /* 0x000000c10000780c */ /* 0x000fc40001f04270 */
[----:B------:R-:W-:Y:S01]  /*17100*/  F2FP.F16.F32.PACK_AB R9, RZ, R3 ;  /* 0x00000003ff09723e */ /* 0x000fe200000000ff */
[----:B------:R1:W-:Y:S01]  /*17110*/  @P1 STG.E.U16 desc[UR36][R6.64+0x170], R11 ;  /* 0x0001700b06001986 */ /* 0x0003e2000c101524 */
[-C--:B------:R-:W-:Y:S01]  /*17120*/  FMUL R3, R176, R2.reuse ;  /* 0x00000002b0037220 */ /* 0x080fe20000400000 */
[----:B------:R-:W-:Y:S02]  /*17130*/  ISETP.GT.AND P1, PT, R0, 0xc0, P2 ;  /* 0x000000c00000780c */ /* 0x000fe40001724270 */
        /* <DEDUP_REMOVED lines=40> */
[C---:B------:R-:W-:Y:S01]  /*173c0*/  ISETP.GT.AND P0, PT, R0.reuse, 0xd0, P2 ;  /* 0x000000d00000780c */ /* 0x040fe20001704270 */
        /* <DEDUP_REMOVED lines=11> */
[----:B------:R-:W-:Y:S01]  /*17480*/  ISETP.GT.AND P5, PT, R0, 0xd9, P3 ;  /* 0x000000d90000780c */ /* 0x000fe20001fa4270 */
[----:B------:R-:W-:Y:S01]  /*17490*/  FMUL R8, R166, R2 ;  /* 0x00000002a6087220 */ /* 0x000fe20000400000 */
[----:B------:R-:W-:Y:S01]  /*174a0*/  @P0 STG.E.U16 desc[UR36][R6.64+0x1a0], R14 ;  /* 0x0001a00e06000986 */ /* 0x000fe2000c101524 */
[----:B------:R-:W-:-:S03]  /*174b0*/  ISETP.GT.AND P0, PT, R0, 0xd8, P2 ;  /* 0x000000d80000780c */ /* 0x000fc60001704270 */
[----:B------:R0:W-:Y:S01]  /*174c0*/  @P1 STG.E.U16 desc[UR36][R6.64+0x1a2], R9 ;  /* 0x0001a20906001986 */ /* 0x0001e2000c101524 */
[----:B------:R-:W-:Y:S02]  /*174d0*/  F2FP.F16.F32.PACK_AB R8, RZ, R8 ;  /* 0x00000008ff08723e */ /* 0x000fe400000000ff */
[----:B------:R-:W-:Y:S02]  /*174e0*/  ISETP.GT.AND P1, PT, R0, 0xd9, P2 ;  /* 0x000000d90000780c */ /* 0x000fe40001724270 */
        /* <DEDUP_REMOVED lines=16> */
[----:B------:R1:W-:Y:S01]  /*175f0*/  @P1 STG.E.U16 desc[UR36][R6.64+0x1b2], R10 ;  /* 0x0001b20a06001986 */ /* 0x0003e2000c101524 */
[----:B------:R-:W-:Y:S02]  /*17600*/  ISETP.GT.AND P1, PT, R0, 0xe0, P2 ;  /* 0x000000e00000780c */ /* 0x000fe40001724270 */
[----:B0-----:R-:W-:Y:S02]  /*17610*/  PRMT R12, R8, 0x7610, R12 ;  /* 0x00007610080c7816 */ /* 0x001fe4000000000c */
[----:B------:R-:W-:Y:S01]  /*17620*/  F2FP.F16.F32.PACK_AB R8, RZ, R3 ;  /* 0x00000003ff08723e */ /* 0x000fe200000000ff */
[-C--:B------:R-:W-:Y:S01]  /*17630*/  FMUL R3, R160, R2.reuse ;  /* 0x00000002a0037220 */ /* 0x080fe20000400000 */
[----:B------:R-:W-:Y:S01]  /*17640*/  ISETP.GT.AND P0, PT, R0, 0xe1, P2 ;  /* 0x000000e10000780c */ /* 0x000fe20001704270 */
[----:B------:R0:W-:Y:S01]  /*17650*/  @P4 STG.E.U16 desc[UR36][R4.64+0x1c0], R11 ;  /* 0x0001c00b04004986 */ /* 0x0001e2000c101524 */
[----:B-1----:R-:W-:Y:S02]  /*17660*/  PRMT R10, R9, 0x7610, R10 ;  /* 0x00007610090a7816 */ /* 0x002fe4000000000a */
[----:B------:R-:W-:Y:S01]  /*17670*/  PRMT R13, R8, 0x7610, R13 ;  /* 0x00007610080d7816 */ /* 0x000fe2000000000d */
[----:B------:R-:W-:Y:S01]  /*17680*/  @P5 STG.E.U16 desc[UR36][R4.64+0x1c2], R12 ;  /* 0x0001c20c04005986 */ /* 0x000fe2000c101524 */
[----:B------:R-:W-:Y:S01]  /*17690*/  FMUL R8, R159, R2 ;  /* 0x000000029f087220 */ /* 0x000fe20000400000 */
[----:B------:R-:W-:-:S02]  /*176a0*/  ISETP.GT.AND P4, PT, R0, 0xe8, P3 ;  /* 0x000000e80000780c */ /* 0x000fc40001f84270 */
[----:B------:R-:W-:Y:S01]  /*176b0*/  F2FP.F16.F32.PACK_AB R9, RZ, R3 ;  /* 0x00000003ff09723e */ /* 0x000fe200000000ff */
[----:B------:R-:W-:Y:S01]  /*176c0*/  FMUL R3, R158, R2 ;  /* 0x000000029e037220 */ /* 0x000fe20000400000 */
[C---:B------:R-:W-:Y:S02]  /*176d0*/  ISETP.GT.AND P5, PT, R0.reuse, 0xe9, P3 ;  /* 0x000000e90000780c */ /* 0x040fe40001fa4270 */
[----:B------:R-:W-:Y:S02]  /*176e0*/  ISETP.GT.AND P6, PT, R0, 0xe8, P2 ;  /* 0x000000e80000780c */ /* 0x000fe400017c4270 */
[----:B------:R-:W-:Y:S01]  /*176f0*/  F2FP.F16.F32.PACK_AB R8, RZ, R8 ;  /* 0x00000008ff08723e */ /* 0x000fe200000000ff */
[----:B------:R1:W-:Y:S01]  /*17700*/  @P1 STG.E.U16 desc[UR36][R6.64+0x1c0], R10 ;  /* 0x0001c00a06001986 */ /* 0x0003e2000c101524 */
[----:B------:R-:W-:Y:S02]  /*17710*/  F2FP.F16.F32.PACK_AB R3, RZ, R3 ;  /* 0x00000003ff03723e */ /* 0x000fe400000000ff */
[----:B0-----:R-:W-:-:S02]  /*17720*/  PRMT R11, R8, 0x7610, R11 ;  /* 0x00007610080b7816 */ /* 0x001fc4000000000b */
[----:B------:R-:W-:Y:S01]  /*17730*/  PRMT R18, R3, 0x7610, R18 ;  /* 0x0000761003127816 */ /* 0x000fe20000000012 */
[----:B------:R0:W-:Y:S01]  /*17740*/  @P0 STG.E.U16 desc[UR36][R6.64+0x1c2], R13 ;  /* 0x0001c20d06000986 */ /* 0x0001e2000c101524 */
[----:B-1----:R-:W-:Y:S01]  /*17750*/  PRMT R10, R9, 0x7610, R10 ;  /* 0x00007610090a7816 */ /* 0x002fe2000000000a */
[----:B------:R-:W-:-:S04]  /*17760*/  FMUL R3, R157, R2 ;  /* 0x000000029d037220 */ /* 0x000fc80000400000 */
[----:B------:R-:W-:Y:S01]  /*17770*/  @P4 STG.E.U16 desc[UR36][R4.64+0x1d0], R10 ;  /* 0x0001d00a04004986 */ /* 0x000fe2000c101524 */
[----:B------:R-:W-:-:S03]  /*17780*/  ISETP.GT.AND P4, PT, R0, 0xe9, P2 ;  /* 0x000000e90000780c */ /* 0x000fc60001784270 */
[----:B------:R1:W-:Y:S01]  /*17790*/  @P5 STG.E.U16 desc[UR36][R4.64+0x1d2], R11 ;  /* 0x0001d20b04005986 */ /* 0x0003e2000c101524 */
[----:B------:R-:W-:-:S03]  /*177a0*/  ISETP.GT.AND P5, PT, R0, 0xf0, P3 ;  /* 0x000000f00000780c */ /* 0x000fc60001fa4270 */
[----:B------:R-:W-:Y:S01]  /*177b0*/  @P6 STG.E.U16 desc[UR36][R6.64+0x1d0], R18 ;  /* 0x0001d01206006986 */ /* 0x000fe2000c101524 */
[----:B------:R-:W-:Y:S01]  /*177c0*/  ISETP.GT.AND P6, PT, R0, 0xf1, P3 ;  /* 0x000000f10000780c */ /* 0x000fe20001fc4270 */
[-C--:B------:R-:W-:Y:S01]  /*177d0*/  FMUL R8, R156, R2.reuse ;  /* 0x000000029c087220 */ /* 0x080fe20000400000 */
[----:B------:R-:W-:Y:S01]  /*177e0*/  FMUL R9, R155, R2 ;  /* 0x000000029b097220 */ /* 0x000fe20000400000 */
[----:B0-----:R-:W-:-:S03]  /*177f0*/  F2FP.F16.F32.PACK_AB R13, RZ, R3 ;  /* 0x00000003ff0d723e */ /* 0x001fc600000000ff */
[----:B------:R-:W-:Y:S02]  /*17800*/  F2FP.F16.F32.PACK_AB R14, RZ, R8 ;  /* 0x00000008ff0e723e */ /* 0x000fe400000000ff */
[----:B------:R-:W-:Y:S01]  /*17810*/  F2FP.F16.F32.PACK_AB R15, RZ, R9 ;  /* 0x00000009ff0f723e */ /* 0x000fe200000000ff */
[----:B------:R-:W-:Y:S01]  /*17820*/  @P4 STG.E.U16 desc[UR36][R6.64+0x1d2], R13 ;  /* 0x0001d20d06004986 */ /* 0x000fe2000c101524 */
[----:B------:R-:W-:-:S03]  /*17830*/  ISETP.GT.AND P4, PT, R0, 0xf1, P2 ;  /* 0x000000f10000780c */ /* 0x000fc60001784270 */
[----:B------:R-:W-:Y:S04]  /*17840*/  @P5 STG.E.U16 desc[UR36][R4.64+0x1e0], R14 ;  /* 0x0001e00e04005986 */ /* 0x000fe8000c101524 */
[----:B------:R-:W-:Y:S01]  /*17850*/  @P6 STG.E.U16 desc[UR36][R4.64+0x1e2], R15 ;  /* 0x0001e20f04006986 */ /* 0x000fe2000c101524 */
[----:B------:R-:W-:Y:S01]  /*17860*/  ISETP.GT.AND P6, PT, R0, 0xf0, P2 ;  /* 0x000000f00000780c */ /* 0x000fe200017c4270 */
[-C--:B-1----:R-:W-:Y:S01]  /*17870*/  FMUL R11, R154, R2.reuse ;  /* 0x000000029a0b7220 */ /* 0x082fe20000400000 */
[----:B------:R-:W-:-:S04]  /*17880*/  FMUL R12, R23, R2 ;  /* 0x00000002170c7220 */ /* 0x000fc80000400000 */
[----:B------:R-:W-:Y:S02]  /*17890*/  F2FP.F16.F32.PACK_AB R11, RZ, R11 ;  /* 0x0000000bff0b723e */ /* 0x000fe400000000ff */
[----:B------:R-:W-:Y:S02]  /*178a0*/  F2FP.F16.F32.PACK_AB R12, RZ, R12 ;  /* 0x0000000cff0c723e */ /* 0x000fe400000000ff */
[C---:B------:R-:W-:Y:S02]  /*178b0*/  ISETP.GT.AND P5, PT, R0.reuse, 0xf8, P3 ;  /* 0x000000f80000780c */ /* 0x040fe40001fa4270 */
[----:B------:R-:W-:Y:S01]  /*178c0*/  ISETP.GT.AND P3, PT, R0, 0xf9, P3 ;  /* 0x000000f90000780c */ /* 0x000fe20001f64270 */
[----:B------:R-:W-:Y:S01]  /*178d0*/  @P6 STG.E.U16 desc[UR36][R6.64+0x1e0], R11 ;  /* 0x0001e00b06006986 */ /* 0x000fe2000c101524 */
[----:B------:R-:W-:-:S03]  /*178e0*/  FMUL R10, R22, R2 ;  /* 0x00000002160a7220 */ /* 0x000fc60000400000 */
[----:B------:R0:W-:Y:S01]  /*178f0*/  @P4 STG.E.U16 desc[UR36][R6.64+0x1e2], R12 ;  /* 0x0001e20c06004986 */ /* 0x0001e2000c101524 */
[----:B------:R-:W-:Y:S01]  /*17900*/  ISETP.GT.AND P4, PT, R0, 0xf8, P2 ;  /* 0x000000f80000780c */ /* 0x000fe20001784270 */
[-C--:B------:R-:W-:Y:S01]  /*17910*/  FMUL R9, R21, R2.reuse ;  /* 0x0000000215097220 */ /* 0x080fe20000400000 */
[-C--:B------:R-:W-:Y:S01]  /*17920*/  FMUL R8, R19, R2.reuse ;  /* 0x0000000213087220 */ /* 0x080fe20000400000 */
[----:B------:R-:W-:Y:S01]  /*17930*/  FMUL R3, R20, R2 ;  /* 0x0000000214037220 */ /* 0x000fe20000400000 */
[----:B------:R-:W-:Y:S02]  /*17940*/  F2FP.F16.F32.PACK_AB R10, RZ, R10 ;  /* 0x0000000aff0a723e */ /* 0x000fe400000000ff */
[----:B------:R-:W-:Y:S02]  /*17950*/  ISETP.GT.AND P2, PT, R0, 0xf9, P2 ;  /* 0x000000f90000780c */ /* 0x000fe40001744270 */
[----:B------:R-:W-:Y:S02]  /*17960*/  F2FP.F16.F32.PACK_AB R9, RZ, R9 ;  /* 0x00000009ff09723e */ /* 0x000fe400000000ff */
[----:B------:R-:W-:-:S02]  /*17970*/  F2FP.F16.F32.PACK_AB R8, RZ, R8 ;  /* 0x00000008ff08723e */ /* 0x000fc400000000ff */
[----:B------:R-:W-:Y:S01]  /*17980*/  F2FP.F16.F32.PACK_AB R3, RZ, R3 ;  /* 0x00000003ff03723e */ /* 0x000fe200000000ff */
[----:B------:R-:W-:Y:S01]  /*17990*/  @P5 STG.E.U16 desc[UR36][R4.64+0x1f0], R10 ;  /* 0x0001f00a04005986 */ /* 0x000fe2000c101524 */
[----:B0-----:R-:W-:Y:S01]  /*179a0*/  PRMT R12, R8, 0x7610, R12 ;  /* 0x00007610080c7816 */ /* 0x001fe2000000000c */
[----:B------:R-:W-:Y:S01]  /*179b0*/  @P4 IMAD.MOV.U32 R8, RZ, RZ, R6 ;  /* 0x000000ffff084224 */ /* 0x000fe200078e0006 */
[----:B------:R-:W-:Y:S01]  /*179c0*/  PRMT R11, R3, 0x7610, R11 ;  /* 0x00007610030b7816 */ /* 0x000fe2000000000b */
[----:B------:R0:W-:Y:S01]  /*179d0*/  @P3 STG.E.U16 desc[UR36][R4.64+0x1f2], R9 ;  /* 0x0001f20904003986 */ /* 0x0001e2000c101524 */
[----:B------:R-:W-:Y:S01]  /*179e0*/  USHF.L.U32 UR12, UR8, 0x8, URZ ;  /* 0x00000008080c7899 */ /* 0x000fe2000800063f */
[----:B------:R-:W-:Y:S01]  /*179f0*/  ISETP.GT.AND P1, PT, R153, 0x80, PT ;  /* 0x000000809900780c */ /* 0x000fe20003f24270 */
[----:B------:R-:W-:Y:S01]  /*17a00*/  USHF.L.U64.HI UR11, UR8, 0x8, UR9 ;  /* 0x00000008080b7899 */ /* 0x000fe20008010209 */
[----:B0-----:R-:W-:-:S03]  /*17a10*/  @P4 MOV R9, R7 ;  /* 0x0000000700094202 */ /* 0x001fc60000000f00 */
[----:B------:R-:W-:Y:S02]  /*17a20*/  IMAD.U32 R3, RZ, RZ, UR12 ;  /* 0x0000000cff037e24 */ /* 0x000fe4000f8e00ff */
[----:B------:R0:W-:Y:S01]  /*17a30*/  @P4 STG.E.U16 desc[UR36][R8.64+0x1f0], R11 ;  /* 0x0001f00b08004986 */ /* 0x0001e2000c101524 */
[C---:B------:R-:W-:Y:S02]  /*17a40*/  ISETP.GT.AND P3, PT, R0.reuse, RZ, P1 ;  /* 0x000000ff0000720c */ /* 0x040fe40000f64270 */
[----:B------:R-:W-:Y:S01]  /*17a50*/  ISETP.GT.AND P4, PT, R0, 0x1, P1 ;  /* 0x000000010000780c */ /* 0x000fe20000f84270 */
[-C--:B------:R-:W-:Y:S01]  /*17a60*/  FMUL R24, R24, R2.reuse ;  /* 0x0000000218187220 */ /* 0x080fe20000400000 */
[----:B------:R-:W-:Y:S01]  /*17a70*/  FMUL R25, R25, R2 ;  /* 0x0000000219197220 */ /* 0x000fe20000400000 */
[----:B0-----:R-:W-:Y:S01]  /*17a80*/  @P2 IMAD.MOV.U32 R8, RZ, RZ, R6 ;  /* 0x000000ffff082224 */ /* 0x001fe200078e0006 */
[----:B------:R-:W-:Y:S01]  /*17a90*/  @P2 MOV R9, R7 ;  /* 0x0000000700092202 */ /* 0x000fe20000000f00 */
[----:B------:R-:W-:-:S04]  /*17aa0*/  IMAD.U32 R7, RZ, RZ, UR11 ;  /* 0x0000000bff077e24 */ /* 0x000fc8000f8e00ff */
[----:B------:R0:W-:Y:S01]  /*17ab0*/  @P2 STG.E.U16 desc[UR36][R8.64+0x1f2], R12 ;  /* 0x0001f20c08002986 */ /* 0x0001e2000c101524 */
[C---:B------:R-:W-:Y:S02]  /*17ac0*/  IADD3 R6, P2, P6, R4.reuse, UR5, R3 ;  /* 0x0000000504067c10 */ /* 0x040fe4000fe5e003 */
[----:B------:R-:W-:Y:S02]  /*17ad0*/  IADD3 R4, P5, R4, UR12, RZ ;  /* 0x0000000c04047c10 */ /* 0x000fe4000ffbe0ff */
[----:B------:R-:W-:Y:S02]  /*17ae0*/  IADD3.X R7, R5, UR4, R7, P2, P6 ;  /* 0x0000000405077c10 */ /* 0x000fe400097ec407 */
[----:B------:R-:W-:Y:S02]  /*17af0*/  ISETP.GT.AND P0, PT, R153, 0x88, PT ;  /* 0x000000889900780c */ /* 0x000fe40003f04270 */
[----:B------:R-:W-:Y:S02]  /*17b00*/  F2FP.F16.F32.PACK_AB R24, RZ, R24 ;  /* 0x00000018ff18723e */ /* 0x000fe400000000ff */
[----:B------:R-:W-:-:S02]  /*17b10*/  IADD3.X R5, R5, UR11, RZ, P5, !PT ;  /* 0x0000000b05057c10 */ /* 0x000fc4000affe4ff */
[----:B------:R-:W-:Y:S02]  /*17b20*/  F2FP.F16.F32.PACK_AB R25, RZ, R25 ;  /* 0x00000019ff19723e */ /* 0x000fe400000000ff */
[C---:B------:R-:W-:Y:S01]  /*17b30*/  ISETP.GT.AND P2, PT, R0.reuse, RZ, P0 ;  /* 0x000000ff0000720c */ /* 0x040fe20000744270 */
[----:B------:R-:W-:Y:S01]  /*17b40*/  @P3 STG.E.U16 desc[UR36][R4.64], R24 ;  /* 0x0000001804003986 */ /* 0x000fe2000c101524 */
[----:B------:R-:W-:Y:S01]  /*17b50*/  ISETP.GT.AND P3, PT, R0, 0x1, P0 ;  /* 0x000000010000780c */ /* 0x000fe20000764270 */
[-C--:B------:R-:W-:Y:S02]  /*17b60*/  FMUL R26, R26, R2.reuse ;  /* 0x000000021a1a7220 */ /* 0x080fe40000400000 */
[----:B------:R-:W-:Y:S01]  /*17b70*/  @P4 STG.E.U16 desc[UR36][R4.64+0x2], R25 ;  /* 0x0000021904004986 */ /* 0x000fe2000c101524 */
[----:B------:R-:W-:Y:S01]  /*17b80*/  ISETP.GT.AND P4, PT, R0, 0x8, P1 ;  /* 0x000000080000780c */ /* 0x000fe20000f84270 */
[-C--:B------:R-:W-:Y:S01]  /*17b90*/  FMUL R27, R27, R2.reuse ;  /* 0x000000021b1b7220 */ /* 0x080fe20000400000 */
[----:B0-----:R-:W-:Y:S01]  /*17ba0*/  IADD3 R8, P5, R4, UR5, RZ ;  /* 0x0000000504087c10 */ /* 0x001fe2000ffbe0ff */
[----:B------:R-:W-:Y:S01]  /*17bb0*/  FMUL R28, R28, R2 ;  /* 0x000000021c1c7220 */ /* 0x000fe20000400000 */
[----:B------:R-:W-:-:S02]  /*17bc0*/  F2FP.F16.F32.PACK_AB R26, RZ, R26 ;  /* 0x0000001aff1a723e */ /* 0x000fc400000000ff */
[----:B------:R-:W-:Y:S02]  /*17bd0*/  IADD3.X R9, R5, UR4, RZ, P5, !PT ;  /* 0x0000000405097c10 */ /* 0x000fe4000affe4ff */
[----:B------:R-:W-:Y:S02]  /*17be0*/  F2FP.F16.F32.PACK_AB R27, RZ, R27 ;  /* 0x0000001bff1b723e */ /* 0x000fe400000000ff */
[----:B------:R-:W-:Y:S01]  /*17bf0*/  F2FP.F16.F32.PACK_AB R28, RZ, R28 ;  /* 0x0000001cff1c723e */ /* 0x000fe200000000ff */
[----:B------:R-:W-:Y:S01]  /*17c00*/  @P2 STG.E.U16 desc[UR36][R8.64], R26 ;  /* 0x0000001a08002986 */ /* 0x000fe2000c101524 */
[C---:B------:R-:W-:Y:S02]  /*17c10*/  ISETP.GT.AND P5, PT, R0.reuse, 0x9, P1 ;  /* 0x000000090000780c */ /* 0x040fe40000fa4270 */
[C---:B------:R-:W-:Y:S01]  /*17c20*/  ISETP.GT.AND P2, PT, R0.reuse, 0x8, P0 ;  /* 0x000000080000780c */ /* 0x040fe20000744270 */
[----:B------:R-:W-:Y:S01]  /*17c30*/  @P3 STG.E.U16 desc[UR36][R8.64+0x2], R27 ;  /* 0x0000021b08003986 */ /* 0x000fe2000c101524 */
[-C--:B------:R-:W-:Y:S01]  /*17c40*/  FMUL R29, R29, R2.reuse ;  /* 0x000000021d1d7220 */ /* 0x080fe20000400000 */
[----:B------:R-:W-:Y:S01]  /*17c50*/  ISETP.GT.AND P3, PT, R0, 0x9, P0 ;  /* 0x000000090000780c */ /* 0x000fe20000764270 */
[-C--:B------:R-:W-:Y:S01]  /*17c60*/  FMUL R30, R30, R2.reuse ;  /* 0x000000021e1e7220 */ /* 0x080fe20000400000 */
[----:B------:R-:W-:Y:S01]  /*17c70*/  @P4 STG.E.U16 desc[UR36][R4.64+0x10], R28 ;  /* 0x0000101c04004986 */ /* 0x000fe2000c101524 */
[----:B------:R-:W-:Y:S01]  /*17c80*/  ISETP.GT.AND P4, PT, R0, 0x10, P1 ;  /* 0x000000100000780c */ /* 0x000fe20000f84270 */
[-C--:B------:R-:W-:Y:S01]  /*17c90*/  FMUL R31, R31, R2.reuse ;  /* 0x000000021f1f7220 */ /* 0x080fe20000400000 */
[----:B------:R-:W-:Y:S01]  /*17ca0*/  IADD3 R10, P6, R4, UR5, RZ ;  /* 0x00000005040a7c10 */ /* 0x000fe2000ffde0ff */
[----:B------:R-:W-:Y:S01]  /*17cb0*/  FMUL R32, R32, R2 ;  /* 0x0000000220207220 */ /* 0x000fe20000400000 */
[----:B------:R-:W-:-:S02]  /*17cc0*/  F2FP.F16.F32.PACK_AB R29, RZ, R29 ;  /* 0x0000001dff1d723e */ /* 0x000fc400000000ff */
[----:B------:R-:W-:Y:S02]  /*17cd0*/  F2FP.F16.F32.PACK_AB R30, RZ, R30 ;  /* 0x0000001eff1e723e */ /* 0x000fe400000000ff */
[----:B------:R-:W-:Y:S02]  /*17ce0*/  IADD3.X R11, R5, UR4, RZ, P6, !PT ;  /* 0x00000004050b7c10 */ /* 0x000fe4000b7fe4ff */
[----:B------:R-:W-:Y:S01]  /*17cf0*/  F2FP.F16.F32.PACK_AB R31, RZ, R31 ;  /* 0x0000001fff1f723e */ /* 0x000fe200000000ff */
[----:B------:R-:W-:Y:S01]  /*17d00*/  @P5 STG.E.U16 desc[UR36][R4.64+0x12], R29 ;  /* 0x0000121d04005986 */ /* 0x000fe2000c101524 */
[----:B------:R-:W-:Y:S02]  /*17d10*/  F2FP.F16.F32.PACK_AB R32, RZ, R32 ;  /* 0x00000020ff20723e */ /* 0x000fe400000000ff */
[C---:B------:R-:W-:Y:S01]  /*17d20*/  ISETP.GT.AND P5, PT, R0.reuse, 0x11, P1 ;  /* 0x000000110000780c */ /* 0x040fe20000fa4270 */
[----:B------:R-:W-:Y:S01]  /*17d30*/  @P2 STG.E.U16 desc[UR36][R10.64+0x10], R30 ;  /* 0x0000101e0a002986 */ /* 0x000fe2000c101524 */
[----:B------:R-:W-:Y:S01]  /*17d40*/  ISETP.GT.AND P2, PT, R0, 0x10, P0 ;  /* 0x000000100000780c */ /* 0x000fe20000744270 */
[----:B------:R-:W-:-:S02]  /*17d50*/  FMUL R33, R33, R2 ;  /* 0x0000000221217220 */ /* 0x000fc40000400000 */
[----:B------:R-:W-:Y:S01]  /*17d60*/  @P3 STG.E.U16 desc[UR36][R6.64+0x12], R31 ;  /* 0x0000121f06003986 */ /* 0x000fe2000c101524 */
[----:B------:R-:W-:Y:S01]  /*17d70*/  ISETP.GT.AND P3, PT, R0, 0x11, P0 ;  /* 0x000000110000780c */ /* 0x000fe20000764270 */
[-C--:B------:R-:W-:Y:S02]  /*17d80*/  FMUL R34, R34, R2.reuse ;  /* 0x0000000222227220 */ /* 0x080fe40000400000 */
[----:B------:R-:W-:Y:S01]  /*17d90*/  @P4 STG.E.U16 desc[UR36][R4.64+0x20], R32 ;  /* 0x0000202004004986 */ /* 0x000fe2000c101524 */
[----:B------:R-:W-:Y:S01]  /*17da0*/  ISETP.GT.AND P4, PT, R0, 0x18, P1 ;  /* 0x000000180000780c */ /* 0x000fe20000f84270 */
[-C--:B------:R-:W-:Y:S01]  /*17db0*/  FMUL R35, R35, R2.reuse ;  /* 0x0000000223237220 */ /* 0x080fe20000400000 */
[----:B------:R-:W-:Y:S01]  /*17dc0*/  FMUL R36, R36, R2 ;  /* 0x0000000224247220 */ /* 0x000fe20000400000 */
[----:B------:R-:W-:Y:S02]  /*17dd0*/  F2FP.F16.F32.PACK_AB R33, RZ, R33 ;  /* 0x00000021ff21723e */ /* 0x000fe400000000ff */
[----:B------:R-:W-:-:S02]  /*17de0*/  F2FP.F16.F32.PACK_AB R34, RZ, R34 ;  /* 0x00000022ff22723e */ /* 0x000fc400000000ff */
[----:B------:R-:W-:Y:S01]  /*17df0*/  F2FP.F16.F32.PACK_AB R35, RZ, R35 ;  /* 0x00000023ff23723e */ /* 0x000fe200000000ff */
[----:B------:R-:W-:Y:S01]  /*17e00*/  @P5 STG.E.U16 desc[UR36][R4.64+0x22], R33 ;  /* 0x0000222104005986 */ /* 0x000fe2000c101524 */
[----:B------:R-:W-:Y:S02]  /*17e10*/  F2FP.F16.F32.PACK_AB R36, RZ, R36 ;  /* 0x00000024ff24723e */ /* 0x000fe400000000ff */
[C---:B------:R-:W-:Y:S01]  /*17e20*/  ISETP.GT.AND P5, PT, R0.reuse, 0x19, P1 ;  /* 0x000000190000780c */ /* 0x040fe20000fa4270 */
[----:B------:R-:W-:Y:S01]  /*17e30*/  @P2 STG.E.U16 desc[UR36][R6.64+0x20], R34 ;  /* 0x0000202206002986 */ /* 0x000fe2000c101524 */
[C---:B------:R-:W-:Y:S01]  /*17e40*/  ISETP.GT.AND P2, PT, R0.reuse, 0x18, P0 ;  /* 0x000000180000780c */ /* 0x040fe20000744270 */
[-C--:B------:R-:W-:Y:S02]  /*17e50*/  FMUL R37, R37, R2.reuse ;  /* 0x0000000225257220 */ /* 0x080fe40000400000 */
[----:B------:R-:W-:Y:S01]  /*17e60*/  @P3 STG.E.U16 desc[UR36][R6.64+0x22], R35 ;  /* 0x0000222306003986 */ /* 0x000fe2000c101524 */
[----:B------:R-:W-:Y:S01]  /*17e70*/  ISETP.GT.AND P3, PT, R0, 0x19, P0 ;  /* 0x000000190000780c */ /* 0x000fe20000764270 */
[----:B------:R-:W-:-:S02]  /*17e80*/  FMUL R38, R38, R2 ;  /* 0x0000000226267220 */ /* 0x000fc40000400000 */
[----:B------:R-:W-:Y:S01]  /*17e90*/  @P4 STG.E.U16 desc[UR36][R4.64+0x30], R36 ;  /* 0x0000302404004986 */ /* 0x000fe2000c101524 */
[----:B------:R-:W-:Y:S01]  /*17ea0*/  ISETP.GT.AND P4, PT, R0, 0x20, P1 ;  /* 0x000000200000780c */ /* 0x000fe20000f84270 */
[-C--:B------:R-:W-:Y:S01]  /*17eb0*/  FMUL R39, R39, R2.reuse ;  /* 0x0000000227277220 */ /* 0x080fe20000400000 */
[----:B------:R-:W-:Y:S01]  /*17ec0*/  FMUL R40, R40, R2 ;  /* 0x0000000228287220 */ /* 0x000fe20000400000 */
[----:B------:R-:W-:Y:S02]  /*17ed0*/  F2FP.F16.F32.PACK_AB R37, RZ, R37 ;  /* 0x00000025ff25723e */ /* 0x000fe400000000ff */
[----:B------:R-:W-:Y:S02]  /*17ee0*/  F2FP.F16.F32.PACK_AB R38, RZ, R38 ;  /* 0x00000026ff26723e */ /* 0x000fe400000000ff */
[----:B------:R-:W-:Y:S01]  /*17ef0*/  F2FP.F16.F32.PACK_AB R39, RZ, R39 ;  /* 0x00000027ff27723e */ /* 0x000fe200000000ff */
[----:B------:R-:W-:Y:S01]  /*17f00*/  @P5 STG.E.U16 desc[UR36][R4.64+0x32], R37 ;  /* 0x0000322504005986 */ /* 0x000fe2000c101524 */
[----:B------:R-:W-:-:S02]  /*17f10*/  F2FP.F16.F32.PACK_AB R40, RZ, R40 ;  /* 0x00000028ff28723e */ /* 0x000fc400000000ff */
[C---:B------:R-:W-:Y:S01]  /*17f20*/  ISETP.GT.AND P5, PT, R0.reuse, 0x21, P1 ;  /* 0x000000210000780c */ /* 0x040fe20000fa4270 */
[----:B------:R-:W-:Y:S01]  /*17f30*/  @P2 STG.E.U16 desc[UR36][R6.64+0x30], R38 ;  /* 0x0000302606002986 */ /* 0x000fe2000c101524 */
[C---:B------:R-:W-:Y:S01]  /*17f40*/  ISETP.GT.AND P2, PT, R0.reuse, 0x20, P0 ;  /* 0x000000200000780c */ /* 0x040fe20000744270 */
[-C--:B------:R-:W-:Y:S02]  /*17f50*/  FMUL R41, R41, R2.reuse ;  /* 0x0000000229297220 */ /* 0x080fe40000400000 */
[----:B------:R-:W-:Y:S01]  /*17f60*/  @P3 STG.E.U16 desc[UR36][R6.64+0x32], R39 ;  /* 0x0000322706003986 */ /* 0x000fe2000c101524 */
[----:B------:R-:W-:Y:S01]  /*17f70*/  ISETP.GT.AND P3, PT, R0, 0x21, P0 ;  /* 0x000000210000780c */ /* 0x000fe20000764270 */
[-C--:B------:R-:W-:Y:S02]  /*17f80*/  FMUL R42, R42, R2.reuse ;  /* 0x000000022a2a7220 */ /* 0x080fe40000400000 */
[----:B------:R-:W-:Y:S01]  /*17f90*/  @P4 STG.E.U16 desc[UR36][R4.64+0x40], R40 ;  /* 0x0000402804004986 */ /* 0x000fe2000c101524 */
[----:B------:R-:W-:Y:S01]  /*17fa0*/  ISETP.GT.AND P4, PT, R0, 0x28, P1 ;  /* 0x000000280000780c */ /* 0x000fe20000f84270 */
[-C--:B------:R-:W-:Y:S01]  /*17fb0*/  FMUL R43, R43, R2.reuse ;  /* 0x000000022b2b7220 */ /* 0x080fe20000400000 */
[----:B------:R-:W-:Y:S01]  /*17fc0*/  FMUL R44, R44, R2 ;  /* 0x000000022c2c7220 */ /* 0x000fe20000400000 */
[----:B------:R-:W-:-:S02]  /*17fd0*/  F2FP.F16.F32.PACK_AB R41, RZ, R41 ;  /* 0x00000029ff29723e */ /* 0x000fc400000000ff */
[----:B------:R-:W-:Y:S02]  /*17fe0*/  F2FP.F16.F32.PACK_AB R42, RZ, R42 ;  /* 0x0000002aff2a723e */ /* 0x000fe400000000ff */
        /* <DEDUP_REMOVED lines=357> */
[----:B------:R-:W-:Y:S01]  /*19640*/  ISETP.GT.AND P2, PT, R0, 0xd8, P0 ;  /* 0x000000d80000780c */ /* 0x000fe20000744270 */
[-C--:B------:R-:W-:Y:S02]  /*19650*/  FMUL R133, R133, R2.reuse ;  /* 0x0000000285857220 */ /* 0x080fe40000400000 */
[----:B------:R-:W-:Y:S01]  /*19660*/  @P3 STG.E.U16 desc[UR36][R6.64+0x1a2], R131 ;  /* 0x0001a28306003986 */ /* 0x000fe2000c101524 */
[----:B------:R-:W-:-:S03]  /*19670*/  FMUL R134, R134, R2 ;  /* 0x0000000286867220 */ /* 0x000fc60000400000 */
[----:B------:R-:W-:Y:S01]  /*19680*/  @P4 STG.E.U16 desc[UR36][R4.64+0x1b0], R132 ;  /* 0x0001b08404004986 */ /* 0x000fe2000c101524 */
[C---:B------:R-:W-:Y:S01]  /*19690*/  ISETP.GT.AND P4, PT, R0.reuse, 0xd9, P0 ;  /* 0x000000d90000780c */ /* 0x040fe20000784270 */
[----:B------:R-:W-:Y:S01]  /*196a0*/  FMUL R135, R135, R2 ;  /* 0x0000000287877220 */ /* 0x000fe20000400000 */
[----:B------:R-:W-:Y:S02]  /*196b0*/  F2FP.F16.F32.PACK_AB R133, RZ, R133 ;  /* 0x00000085ff85723e */ /* 0x000fe400000000ff */
[----:B------:R-:W-:Y:S02]  /*196c0*/  F2FP.F16.F32.PACK_AB R134, RZ, R134 ;  /* 0x00000086ff86723e */ /* 0x000fe400000000ff */
[----:B------:R-:W-:Y:S01]  /*196d0*/  F2FP.F16.F32.PACK_AB R135, RZ, R135 ;  /* 0x00000087ff87723e */ /* 0x000fe200000000ff */
[----:B------:R-:W-:Y:S01]  /*196e0*/  @P5 STG.E.U16 desc[UR36][R4.64+0x1b2], R133 ;  /* 0x0001b28504005986 */ /* 0x000fe2000c101524 */
[----:B------:R-:W-:-:S03]  /*196f0*/  ISETP.GT.AND P5, PT, R0, 0xe0, P1 ;  /* 0x000000e00000780c */ /* 0x000fc60000fa4270 */
[----:B------:R-:W-:Y:S01]  /*19700*/  @P2 STG.E.U16 desc[UR36][R6.64+0x1b0], R134 ;  /* 0x0001b08606002986 */ /* 0x000fe2000c101524 */
[----:B------:R-:W-:Y:S01]  /*19710*/  ISETP.GT.AND P2, PT, R0, 0xe1, P1 ;  /* 0x000000e10000780c */ /* 0x000fe20000f44270 */
[-C--:B------:R-:W-:Y:S01]  /*19720*/  FMUL R136, R136, R2.reuse ;  /* 0x0000000288887220 */ /* 0x080fe20000400000 */
[C---:B------:R-:W-:Y:S01]  /*19730*/  ISETP.GT.AND P3, PT, R0.reuse, 0xe0, P0 ;  /* 0x000000e00000780c */ /* 0x040fe20000764270 */
[----:B------:R-:W-:Y:S01]  /*19740*/  @P4 STG.E.U16 desc[UR36][R6.64+0x1b2], R135 ;  /* 0x0001b28706004986 */ /* 0x000fe2000c101524 */
[-C--:B------:R-:W-:Y:S01]  /*19750*/  FMUL R137, R137, R2.reuse ;  /* 0x0000000289897220 */ /* 0x080fe20000400000 */
[----:B------:R-:W-:Y:S01]  /*19760*/  ISETP.GT.AND P4, PT, R0, 0xe1, P0 ;  /* 0x000000e10000780c */ /* 0x000fe20000784270 */
[-C--:B------:R-:W-:Y:S01]  /*19770*/  FMUL R138, R138, R2.reuse ;  /* 0x000000028a8a7220 */ /* 0x080fe20000400000 */
[----:B------:R-:W-:Y:S01]  /*19780*/  FMUL R139, R139, R2 ;  /* 0x000000028b8b7220 */ /* 0x000fe20000400000 */
[----:B------:R-:W-:Y:S02]  /*19790*/  F2FP.F16.F32.PACK_AB R136, RZ, R136 ;  /* 0x00000088ff88723e */ /* 0x000fe400000000ff */
[----:B------:R-:W-:-:S02]  /*197a0*/  F2FP.F16.F32.PACK_AB R137, RZ, R137 ;  /* 0x00000089ff89723e */ /* 0x000fc400000000ff */
[----:B------:R-:W-:Y:S02]  /*197b0*/  F2FP.F16.F32.PACK_AB R138, RZ, R138 ;  /* 0x0000008aff8a723e */ /* 0x000fe400000000ff */
[----:B------:R-:W-:Y:S01]  /*197c0*/  F2FP.F16.F32.PACK_AB R139, RZ, R139 ;  /* 0x0000008bff8b723e */ /* 0x000fe200000000ff */
[----:B------:R-:W-:Y:S01]  /*197d0*/  @P5 STG.E.U16 desc[UR36][R4.64+0x1c0], R136 ;  /* 0x0001c08804005986 */ /* 0x000fe2000c101524 */
[----:B------:R-:W-:-:S03]  /*197e0*/  ISETP.GT.AND P5, PT, R0, 0xe9, P1 ;  /* 0x000000e90000780c */ /* 0x000fc60000fa4270 */
[----:B------:R-:W-:Y:S01]  /*197f0*/  @P2 STG.E.U16 desc[UR36][R4.64+0x1c2], R137 ;  /* 0x0001c28904002986 */ /* 0x000fe2000c101524 */
[C---:B------:R-:W-:Y:S02]  /*19800*/  ISETP.GT.AND P2, PT, R0.reuse, 0xe8, P1 ;  /* 0x000000e80000780c */ /* 0x040fe40000f44270 */
[C---:B------:R-:W-:Y:S01]  /*19810*/  ISETP.GT.AND P6, PT, R0.reuse, 0xe8, P0 ;  /* 0x000000e80000780c */ /* 0x040fe200007c4270 */
[----:B------:R-:W-:Y:S01]  /*19820*/  @P3 STG.E.U16 desc[UR36][R6.64+0x1c0], R138 ;  /* 0x0001c08a06003986 */ /* 0x000fe2000c101524 */
[----:B------:R-:W-:Y:S01]  /*19830*/  ISETP.GT.AND P3, PT, R0, 0xe9, P0 ;  /* 0x000000e90000780c */ /* 0x000fe20000764270 */
[-C--:B------:R-:W-:Y:S01]  /*19840*/  FMUL R140, R140, R2.reuse ;  /* 0x000000028c8c7220 */ /* 0x080fe20000400000 */
[-C--:B------:R-:W-:Y:S01]  /*19850*/  FMUL R141, R141, R2.reuse ;  /* 0x000000028d8d7220 */ /* 0x080fe20000400000 */
[----:B------:R-:W-:Y:S01]  /*19860*/  @P4 STG.E.U16 desc[UR36][R6.64+0x1c2], R139 ;  /* 0x0001c28b06004986 */ /* 0x000fe2000c101524 */
[----:B------:R-:W-:Y:S01]  /*19870*/  ISETP.GT.AND P4, PT, R0, 0xf0, P1 ;  /* 0x000000f00000780c */ /* 0x000fe20000f84270 */
[-C--:B------:R-:W-:Y:S01]  /*19880*/  FMUL R142, R142, R2.reuse ;  /* 0x000000028e8e7220 */ /* 0x080fe20000400000 */
[-C--:B------:R-:W-:Y:S01]  /*19890*/  FMUL R143, R143, R2.reuse ;  /* 0x000000028f8f7220 */ /* 0x080fe20000400000 */
[----:B------:R-:W-:Y:S01]  /*198a0*/  FMUL R144, R144, R2 ;  /* 0x0000000290907220 */ /* 0x000fe20000400000 */
[----:B------:R-:W-:-:S02]  /*198b0*/  F2FP.F16.F32.PACK_AB R140, RZ, R140 ;  /* 0x0000008cff8c723e */ /* 0x000fc400000000ff */
[----:B------:R-:W-:Y:S02]  /*198c0*/  F2FP.F16.F32.PACK_AB R141, RZ, R141 ;  /* 0x0000008dff8d723e */ /* 0x000fe400000000ff */
[----:B------:R-:W-:Y:S02]  /*198d0*/  F2FP.F16.F32.PACK_AB R142, RZ, R142 ;  /* 0x0000008eff8e723e */ /* 0x000fe400000000ff */
[----:B------:R-:W-:Y:S02]  /*198e0*/  F2FP.F16.F32.PACK_AB R143, RZ, R143 ;  /* 0x0000008fff8f723e */ /* 0x000fe400000000ff */
[----:B------:R-:W-:Y:S01]  /*198f0*/  F2FP.F16.F32.PACK_AB R144, RZ, R144 ;  /* 0x00000090ff90723e */ /* 0x000fe200000000ff */
[----:B------:R-:W-:Y:S01]  /*19900*/  @P2 STG.E.U16 desc[UR36][R4.64+0x1d0], R140 ;  /* 0x0001d08c04002986 */ /* 0x000fe2000c101524 */
[----:B------:R-:W-:-:S03]  /*19910*/  ISETP.GT.AND P2, PT, R0, 0xf1, P1 ;  /* 0x000000f10000780c */ /* 0x000fc60000f44270 */
[----:B------:R-:W-:Y:S01]  /*19920*/  @P5 STG.E.U16 desc[UR36][R4.64+0x1d2], R141 ;  /* 0x0001d28d04005986 */ /* 0x000fe2000c101524 */
[----:B------:R-:W-:-:S03]  /*19930*/  ISETP.GT.AND P5, PT, R0, 0xf0, P0 ;  /* 0x000000f00000780c */ /* 0x000fc600007a4270 */
[----:B------:R-:W-:Y:S01]  /*19940*/  @P6 STG.E.U16 desc[UR36][R6.64+0x1d0], R142 ;  /* 0x0001d08e06006986 */ /* 0x000fe2000c101524 */
[----:B------:R-:W-:-:S03]  /*19950*/  FMUL R145, R145, R2 ;  /* 0x0000000291917220 */ /* 0x000fc60000400000 */
[----:B------:R-:W-:Y:S01]  /*19960*/  @P3 STG.E.U16 desc[UR36][R6.64+0x1d2], R143 ;  /* 0x0001d28f06003986 */ /* 0x000fe2000c101524 */
[----:B------:R-:W-:-:S03]  /*19970*/  ISETP.GT.AND P3, PT, R0, 0xf8, P1 ;  /* 0x000000f80000780c */ /* 0x000fc60000f64270 */
[----:B------:R-:W-:Y:S01]  /*19980*/  @P4 STG.E.U16 desc[UR36][R4.64+0x1e0], R144 ;  /* 0x0001e09004004986 */ /* 0x000fe2000c101524 */
[----:B------:R-:W-:Y:S01]  /*19990*/  ISETP.GT.AND P4, PT, R0, 0xf1, P0 ;  /* 0x000000f10000780c */ /* 0x000fe20000784270 */
[-C--:B------:R-:W-:Y:S01]  /*199a0*/  FMUL R146, R146, R2.reuse ;  /* 0x0000000292927220 */ /* 0x080fe20000400000 */
[C---:B------:R-:W-:Y:S01]  /*199b0*/  ISETP.GT.AND P1, PT, R0.reuse, 0xf9, P1 ;  /* 0x000000f90000780c */ /* 0x040fe20000f24270 */
[-C--:B------:R-:W-:Y:S01]  /*199c0*/  FMUL R147, R147, R2.reuse ;  /* 0x0000000293937220 */ /* 0x080fe20000400000 */
[----:B------:R-:W-:Y:S01]  /*199d0*/  ISETP.GT.AND P6, PT, R0, 0xf8, P0 ;  /* 0x000000f80000780c */ /* 0x000fe200007c4270 */
[-C--:B------:R-:W-:Y:S01]  /*199e0*/  FMUL R148, R148, R2.reuse ;  /* 0x0000000294947220 */ /* 0x080fe20000400000 */
[----:B------:R-:W-:Y:S01]  /*199f0*/  FMUL R149, R149, R2 ;  /* 0x0000000295957220 */ /* 0x000fe20000400000 */
[----:B------:R-:W-:Y:S02]  /*19a00*/  F2FP.F16.F32.PACK_AB R145, RZ, R145 ;  /* 0x00000091ff91723e */ /* 0x000fe400000000ff */
[----:B------:R-:W-:-:S02]  /*19a10*/  F2FP.F16.F32.PACK_AB R146, RZ, R146 ;  /* 0x00000092ff92723e */ /* 0x000fc400000000ff */
[----:B------:R-:W-:Y:S02]  /*19a20*/  ISETP.GT.AND P0, PT, R0, 0xf9, P0 ;  /* 0x000000f90000780c */ /* 0x000fe40000704270 */
[----:B------:R-:W-:Y:S01]  /*19a30*/  F2FP.F16.F32.PACK_AB R147, RZ, R147 ;  /* 0x00000093ff93723e */ /* 0x000fe200000000ff */
[----:B------:R-:W-:Y:S01]  /*19a40*/  FMUL R150, R150, R2 ;  /* 0x0000000296967220 */ /* 0x000fe20000400000 */
[----:B------:R-:W-:Y:S02]  /*19a50*/  F2FP.F16.F32.PACK_AB R148, RZ, R148 ;  /* 0x00000094ff94723e */ /* 0x000fe400000000ff */
[----:B------:R-:W-:Y:S01]  /*19a60*/  F2FP.F16.F32.PACK_AB R149, RZ, R149 ;  /* 0x00000095ff95723e */ /* 0x000fe200000000ff */
[----:B------:R-:W-:Y:S01]  /*19a70*/  FMUL R151, R151, R2 ;  /* 0x0000000297977220 */ /* 0x000fe20000400000 */
[----:B------:R-:W-:Y:S01]  /*19a80*/  @P2 STG.E.U16 desc[UR36][R4.64+0x1e2], R145 ;  /* 0x0001e29104002986 */ /* 0x000fe2000c101524 */
[----:B------:R-:W-:-:S03]  /*19a90*/  F2FP.F16.F32.PACK_AB R150, RZ, R150 ;  /* 0x00000096ff96723e */ /* 0x000fc600000000ff */
[----:B------:R-:W-:Y:S01]  /*19aa0*/  @P5 STG.E.U16 desc[UR36][R6.64+0x1e0], R146 ;  /* 0x0001e09206005986 */ /* 0x000fe2000c101524 */
[----:B------:R-:W-:-:S03]  /*19ab0*/  F2FP.F16.F32.PACK_AB R151, RZ, R151 ;  /* 0x00000097ff97723e */ /* 0x000fc600000000ff */
[----:B------:R-:W-:Y:S04]  /*19ac0*/  @P4 STG.E.U16 desc[UR36][R6.64+0x1e2], R147 ;  /* 0x0001e29306004986 */ /* 0x000fe8000c101524 */
[----:B------:R-:W-:Y:S04]  /*19ad0*/  @P3 STG.E.U16 desc[UR36][R4.64+0x1f0], R148 ;  /* 0x0001f09404003986 */ /* 0x000fe8000c101524 */
[----:B------:R0:W-:Y:S02]  /*19ae0*/  @P1 STG.E.U16 desc[UR36][R4.64+0x1f2], R149 ;  /* 0x0001f29504001986 */ /* 0x0001e4000c101524 */
[----:B0-----:R-:W-:Y:S01]  /*19af0*/  @P6 IMAD.MOV.U32 R4, RZ, RZ, R6 ;  /* 0x000000ffff046224 */ /* 0x001fe200078e0006 */
[----:B------:R-:W-:-:S05]  /*19b00*/  @P6 MOV R5, R7 ;  /* 0x0000000700056202 */ /* 0x000fca0000000f00 */
[----:B------:R0:W-:Y:S04]  /*19b10*/  @P6 STG.E.U16 desc[UR36][R4.64+0x1f0], R150 ;  /* 0x0001f09604006986 */ /* 0x0001e8000c101524 */
[----:B------:R0:W-:Y:S02]  /*19b20*/  @P0 STG.E.U16 desc[UR36][R6.64+0x1f2], R151 ;  /* 0x0001f29706000986 */ /* 0x0001e4000c101524 */
.L_x_542:
[----:B------:R-:W-:Y:S05]  /*19b30*/  BSYNC B0 ;  /* 0x0000000000007941 */ /* 0x000fea0003800000 */
.L_x_34:
[----:B0-----:R-:W2:Y:S04]  /*19b40*/  LDL.LU R5, [R1+0x200] ;  /* 0x0002000001057983 */ /* 0x001ea80000300800 */
[----:B------:R-:W2:Y:S01]  /*19b50*/  LDL.LU R4, [R1+0x204] ;  /* 0x0002040001047983 */ /* 0x000ea20000300800 */
[----:B------:R-:W-:Y:S01]  /*19b60*/  ULDC UR4, c[0x0][0xc] ;  /* 0x0000030000047ab9 */ /* 0x000fe20000000800 */
[----:B------:R-:W-:Y:S01]  /*19b70*/  ULDC UR5, c[0x0][0x10] ;  /* 0x0000040000057ab9 */ /* 0x000fe20000000800 */
[----:B-----5:R-:W2:Y:S01]  /*19b80*/  LDC R3, c[0x0][0x14] ;  /* 0x00000500ff037b82 */ /* 0x020ea20000000800 */
[----:B------:R-:W-:Y:S01]  /*19b90*/  UIMAD.WIDE.U32 UR4, UR4, UR5, URZ ;  /* 0x00000005040472a5 */ /* 0x000fe2000f8e003f */
[----:B----4-:R-:W-:Y:S01]  /*19ba0*/  PRMT R0, RZ, 0x7610, R0 ;  /* 0x00007610ff007816 */ /* 0x010fe20000000000 */
[----:B------:R-:W-:Y:S01]  /*19bb0*/  UMOV UR42, 0xffffffff ;  /* 0xffffffff002a7882 */ /* 0x000fe20000000000 */
[----:B------:R-:W-:-:S03]  /*19bc0*/  UMOV UR43, 0xffffffff ;  /* 0xffffffff002b7882 */ /* 0x000fc60000000000 */
[----:B--2---:R-:W-:-:S04]  /*19bd0*/  IMAD.WIDE.U32 R4, R3, UR4, R4 ;  /* 0x0000000403047c25 */ /* 0x004fc8000f8e0004 */
[----:B------:R-:W-:Y:S01]  /*19be0*/  IMAD R3, R3, UR5, RZ ;  /* 0x0000000503037c24 */ /* 0x000fe2000f8e02ff */
[----:B------:R-:W-:Y:S01]  /*19bf0*/  ULDC.64 UR4, c[0x0][0x650] ;  /* 0x0001940000047ab9 */ /* 0x000fe20000000a00 */
[----:B------:R-:W-:Y:S01]  /*19c00*/  IMAD.MOV.U32 R7, RZ, RZ, R4 ;  /* 0x000000ffff077224 */ /* 0x000fe200078e0004 */
[----:B------:R-:W-:Y:S01]  /*19c10*/  ISETP.GE.U32.AND P0, PT, R4, UR4, PT ;  /* 0x0000000404007c0c */ /* 0x000fe2000bf06070 */
[----:B------:R-:W-:-:S05]  /*19c20*/  IMAD.IADD R6, R5, 0x1, R3 ;  /* 0x0000000105067824 */ /* 0x000fca00078e0203 */
[----:B------:R0:W-:Y:S01]  /*19c30*/  STL [R1+0x200], R6 ;  /* 0x0002000601007387 */ /* 0x0001e20000100800 */
[----:B------:R-:W-:-:S03]  /*19c40*/  ISETP.GE.U32.AND.EX P0, PT, R6, UR5, PT, P0 ;  /* 0x0000000506007c0c */ /* 0x000fc6000bf06100 */
[----:B------:R0:W-:Y:S10]  /*19c50*/  STL [R1+0x204], R7 ;  /* 0x0002040701007387 */ /* 0x0001f40000100800 */
[----:B0-----:R-:W-:Y:S05]  /*19c60*/  @P0 BRA `(.L_x_543) ;  /* 0x0000000400880947 */ /* 0x001fea0003800000 */
[----:B------:R-:W0:Y:S01]  /*19c70*/  S2UR UR6, SR_CTAID.X ;  /* 0x00000000000679c3 */ /* 0x000e220000002500 */
[----:B------:R-:W-:Y:S01]  /*19c80*/  ULDC.64 UR12, c[0x0][0x628] ;  /* 0x00018a00000c7ab9 */ /* 0x000fe20000000a00 */
[----:B------:R-:W-:Y:S01]  /*19c90*/  ULDC UR4, c[0x0][0x150] ;  /* 0x0000540000047ab9 */ /* 0x000fe20000000800 */
[----:B------:R-:W-:Y:S01]  /*19ca0*/  ISETP.NE.U32.AND P0, PT, RZ, UR12, PT ;  /* 0x0000000cff007c0c */ /* 0x000fe2000bf05070 */
[----:B------:R-:W-:Y:S01]  /*19cb0*/  ULDC UR15, c[0x0][0x630] ;  /* 0x00018c00000f7ab9 */ /* 0x000fe20000000800 */
[C---:B------:R-:W-:Y:S01]  /*19cc0*/  R2UR UR16, R7.reuse ;  /* 0x00000000071072ca */ /* 0x040fe200000e0000 */
[----:B------:R-:W-:Y:S01]  /*19cd0*/  ULDC UR19, c[0x0][0x154] ;  /* 0x0000550000137ab9 */ /* 0x000fe20000000800 */
[----:B------:R-:W-:Y:S01]  /*19ce0*/  ISETP.NE.AND.EX P0, PT, RZ, UR13, PT, P0 ;  /* 0x0000000dff007c0c */ /* 0x000fe2000bf05300 */
[----:B------:R-:W2:Y:S01]  /*19cf0*/  S2UR UR18, SR_CTAID.Y ;  /* 0x00000000001279c3 */ /* 0x000ea20000002600 */
[----:B------:R-:W-:Y:S02]  /*19d00*/  R2UR UR17, R6 ;  /* 0x00000000061172ca */ /* 0x000fe400000e0000 */
[----:B------:R-:W-:-:S02]  /*19d10*/  R2UR UR10, R7 ;  /* 0x00000000070a72ca */ /* 0x000fc400000e0000 */
[----:B------:R-:W-:Y:S02]  /*19d20*/  R2UR UR11, R6 ;  /* 0x00000000060b72ca */ /* 0x000fe400000e0000 */
[----:B0-----:R-:W-:-:S05]  /*19d30*/  I2FP.F32.U32 R0, UR6 ;  /* 0x0000000600007c45 */ /* 0x001fca0008201000 */
[----:B------:R-:W-:-:S04]  /*19d40*/  FMUL R0, R0, UR4 ;  /* 0x0000000400007c20 */ /* 0x000fc80008400000 */
[----:B------:R0:W4:Y:S01]  /*19d50*/  F2I.U32.TRUNC.NTZ R3, R0 ;  /* 0x0000000000037305 */ /* 0x000122000020f000 */
[----:B--2---:R-:W-:Y:S05]  /*19d60*/  @!P0 BRA `(.L_x_544) ;  /* 0x0000000000308947 */ /* 0x004fea0003800000 */
        /* <DEDUP_REMOVED lines=12> */
.L_x_544:
[----:B------:R-:W-:Y:S01]  /*19e30*/  USHF.R.U64 UR43, UR10, UR15, UR11 ;  /* 0x0000000f0a2b7299 */ /* 0x000fe2000800120b */
[----:B0-----:R-:W-:Y:S01]  /*19e40*/  I2FP.F32.U32 R0, UR18 ;  /* 0x0000001200007c45 */ /* 0x001fe20008201000 */
[----:B------:R-:W-:Y:S02]  /*19e50*/  USHF.R.U32.HI UR4, URZ, UR15, UR11 ;  /* 0x0000000f3f047299 */ /* 0x000fe4000801160b */
[----:B------:R-:W-:Y:S02]  /*19e60*/  UIADD3 UR10, UP0, URZ, -UR43, URZ ;  /* 0x8000002b3f0a7290 */ /* 0x000fe4000ff1e03f */
[----:B------:R-:W-:Y:S01]  /*19e70*/  FMUL R0, R0, UR19 ;  /* 0x0000001300007c20 */ /* 0x000fe20008400000 */
[----:B------:R-:W-:Y:S01]  /*19e80*/  ULDC.64 UR12, c[0x0][0x620] ;  /* 0x00018800000c7ab9 */ /* 0x000fe20000000a00 */
[----:B------:R-:W-:Y:S01]  /*19e90*/  UIADD3.X UR4, URZ, ~UR4, URZ, UP0, !UPT ;  /* 0x800000043f047290 */ /* 0x000fe200087fe43f */
[----:B------:R-:W-:Y:S01]  /*19ea0*/  UMOV UR8, UR16 ;  /* 0x0000001000087c82 */ /* 0x000fe20008000000 */
[----:B------:R-:W-:-:S02]  /*19eb0*/  UMOV UR9, UR17 ;  /* 0x0000001100097c82 */ /* 0x000fc40008000000 */
[----:B------:R-:W-:Y:S01]  /*19ec0*/  UIMAD UR4, UR4, UR12, URZ ;  /* 0x0000000c040472a4 */ /* 0x000fe2000f8e023f */
[----:B------:R-:W0:Y:S01]  /*19ed0*/  F2I.U32.TRUNC.NTZ R0, R0 ;  /* 0x0000000000007305 */ /* 0x000e22000020f000 */
[----:B------:R-:W-:Y:S01]  /*19ee0*/  UIMAD.WIDE.U32 UR8, UR10, UR12, UR8 ;  /* 0x0000000c0a0872a5 */ /* 0x000fe2000f8e0008 */
[----:B----4-:R-:W-:Y:S01]  /*19ef0*/  R2UR UR12, R3 ;  /* 0x00000000030c72ca */ /* 0x010fe200000e0000 */
[----:B------:R-:W-:Y:S01]  /*19f00*/  UIMAD UR10, UR10, UR13, UR4 ;  /* 0x0000000d0a0a72a4 */ /* 0x000fe2000f8e0204 */
[----:B------:R-:W-:Y:S01]  /*19f10*/  ULDC UR11, c[0x0][0x618] ;  /* 0x00018600000b7ab9 */ /* 0x000fe20000000800 */
[----:B------:R-:W-:Y:S02]  /*19f20*/  ULDC UR21, c[0x0][0x658] ;  /* 0x0001960000157ab9 */ /* 0x000fe40000000800 */
[----:B------:R-:W-:Y:S01]  /*19f30*/  UIADD3 UR9, UR9, UR10, URZ ;  /* 0x0000000a09097290 */ /* 0x000fe2000fffe03f */
[----:B------:R-:W-:Y:S01]  /*19f40*/  UMOV UR15, 0xffffffff ;  /* 0xffffffff000f7882 */ /* 0x000fe20000000000 */
[----:B------:R-:W-:Y:S01]  /*19f50*/  ULDC.64 UR4, c[0x0][0x640] ;  /* 0x0001900000047ab9 */ /* 0x000fe20000000a00 */
[----:B------:R-:W-:Y:S01]  /*19f60*/  USHF.L.U32 UR15, UR15, UR21, URZ ;  /* 0x000000150f0f7299 */ /* 0x000fe2000800063f */
[----:B------:R-:W-:Y:S01]  /*19f70*/  ISETP.NE.U32.AND P0, PT, RZ, UR4, PT ;  /* 0x00000004ff007c0c */ /* 0x000fe2000bf05070 */
[----:B------:R-:W-:-:S02]  /*19f80*/  USHF.R.U64 UR16, UR8, UR11, UR9 ;  /* 0x0000000b08107299 */ /* 0x000fc40008001209 */
[----:B------:R-:W-:Y:S01]  /*19f90*/  USHF.R.U32.HI UR8, URZ, UR11, UR9 ;  /* 0x0000000b3f087299 */ /* 0x000fe20008011609 */
[----:B0-----:R-:W-:Y:S01]  /*19fa0*/  R2UR UR14, R0 ;  /* 0x00000000000e72ca */ /* 0x001fe200000e0000 */
[----:B------:R-:W-:Y:S01]  /*19fb0*/  ULDC UR17, c[0x0][0x608] ;  /* 0x0001820000117ab9 */ /* 0x000fe20000000800 */
[----:B------:R-:W-:Y:S01]  /*19fc0*/  ULOP3.LUT UR41, URZ, UR15, URZ, 0x33, !UPT ;  /* 0x0000000f3f297292 */ /* 0x000fe2000f8e333f */
[----:B------:R-:W-:Y:S01]  /*19fd0*/  ISETP.NE.AND.EX P0, PT, RZ, UR5, PT, P0 ;  /* 0x00000005ff007c0c */ /* 0x000fe2000bf05300 */
[----:B------:R-:W-:Y:S02]  /*19fe0*/  USHF.R.U64 UR15, UR16, UR17, UR8 ;  /* 0x00000011100f7299 */ /* 0x000fe40008001208 */
[----:B------:R-:W-:Y:S02]  /*19ff0*/  USHF.R.U32.HI UR8, URZ, UR17, UR8 ;  /* 0x000000113f087299 */ /* 0x000fe40008011608 */
[----:B------:R-:W-:Y:S02]  /*1a000*/  UIADD3 UR12, -UR12, URZ, URZ ;  /* 0x0000003f0c0c7290 */ /* 0x000fe4000fffe13f */
[----:B------:R-:W-:Y:S01]  /*1a010*/  USHF.R.U64 UR17, UR15, UR21, UR8 ;  /* 0x000000150f117299 */ /* 0x000fe20008001208 */
[----:B------:R-:W-:Y:S01]  /*1a020*/  UMOV UR19, 0x1 ;  /* 0x0000000100137882 */ /* 0x000fe20000000000 */
[----:B------:R-:W-:Y:S01]  /*1a030*/  ULDC UR13, c[0x0][0x144] ;  /* 0x00005100000d7ab9 */ /* 0x000fe20000000800 */
[----:B------:R-:W-:Y:S01]  /*1a040*/  ULDC UR7, c[0x0][0x600] ;  /* 0x0001800000077ab9 */ /* 0x000fe20000000800 */
[----:B------:R-:W-:-:S02]  /*1a050*/  USHF.L.U32 UR24, UR19, UR21, URZ ;  /* 0x0000001513187299 */ /* 0x000fc4000800063f */
[----:B------:R-:W-:Y:S02]  /*1a060*/  USHF.R.U32.HI UR8, URZ, UR21, UR8 ;  /* 0x000000153f087299 */ /* 0x000fe40008011608 */
[----:B------:R-:W-:Y:S02]  /*1a070*/  UIMAD UR21, UR13, UR12, UR6 ;  /* 0x0000000c0d1572a4 */ /* 0x000fe4000f8e0206 */
[----:B------:R-:W-:Y:S02]  /*1a080*/  UIADD3 UR20, UR7, -0x1, URZ ;  /* 0xffffffff07147890 */ /* 0x000fe4000fffe03f */
[----:B------:R-:W-:Y:S01]  /*1a090*/  UIADD3 UR19, -UR14, URZ, URZ ;  /* 0x0000003f0e137290 */ /* 0x000fe2000fffe13f */
[----:B------:R-:W-:Y:S01]  /*1a0a0*/  ULDC UR25, c[0x0][0x148] ;  /* 0x0000520000197ab9 */ /* 0x000fe20000000800 */
[----:B------:R-:W-:Y:S01]  /*1a0b0*/  ULDC UR22, c[0x0][0x648] ;  /* 0x0001920000167ab9 */ /* 0x000fe20000000800 */
[----:B------:R-:W-:Y:S01]  /*1a0c0*/  ULDC UR23, c[0x0][0x638] ;  /* 0x00018e0000177ab9 */ /* 0x000fe20000000800 */
        /* <DEDUP_REMOVED lines=14> */
.L_x_545:
[----:B------:R-:W-:Y:S01]  /*1a1b0*/  UISETP.NE.AND UP0, UPT, UR45, URZ, UPT ;  /* 0x0000003f2d00728c */ /* 0x000fe2000bf05270 */
[----:B------:R-:W-:Y:S01]  /*1a1c0*/  MOV R0, 0x1 ;  /* 0x0000000100007802 */ /* 0x000fe20000000f00 */
[----:B------:R-:W-:Y:S02]  /*1a1d0*/  USHF.R.U64 UR4, UR6, UR22, UR8 ;  /* 0x0000001606047299 */ /* 0x000fe40008001208 */
[----:B------:R-:W-:Y:S02]  /*1a1e0*/  ULOP3.LUT UR41, UR15, UR41, URZ, 0xc0, !UPT ;  /* 0x000000290f297292 */ /* 0x000fe4000f8ec03f */
[----:B------:R-:W-:Y:S02]  /*1a1f0*/  UIADD3 UR5, -UR4, URZ, URZ ;  /* 0x0000003f04057290 */ /* 0x000fe4000fffe13f */
[----:B------:R-:W-:Y:S02]  /*1a200*/  UIMAD UR41, UR24, UR4, UR41 ;  /* 0x00000004182972a4 */ /* 0x000fe4000f8e0229 */
[----:B------:R-:W-:-:S02]  /*1a210*/  ULOP3.LUT UR16, UR16, UR20, URZ, 0xc0, !UPT ;  /* 0x0000001410107292 */ /* 0x000fc4000f8ec03f */
[----:B------:R-:W-:Y:S02]  /*1a220*/  @UP0 UIMAD UR21, UR25, UR19, UR18 ;  /* 0x00000013191502a4 */ /* 0x000fe4000f8e0212 */
[----:B------:R-:W-:-:S03]  /*1a230*/  UIMAD UR4, UR5, UR23, UR17 ;  /* 0x00000017050472a4 */ /* 0x000fc6000f8e0211 */
[----:B------:R-:W-:Y:S01]  /*1a240*/  ULDC UR5, c[0x0][0x610] ;  /* 0x0001840000057ab9 */ /* 0x000fe20000000800 */
[----:B------:R-:W-:Y:S02]  /*1a250*/  UIMAD UR4, UR4, UR7, UR16 ;  /* 0x00000007040472a4 */ /* 0x000fe4000f8e0210 */
[----:B------:R-:W-:-:S04]  /*1a260*/  UIMAD UR41, UR41, UR5, UR21 ;  /* 0x00000005292972a4 */ /* 0x000fc8000f8e0215 */
[----:B------:R-:W-:Y:S02]  /*1a270*/  USEL UR42, UR4, UR41, !UP0 ;  /* 0x00000029042a7287 */ /* 0x000fe4000c000000 */
[----:B------:R-:W-:-:S12]  /*1a280*/  USEL UR41, UR41, UR4, !UP0 ;  /* 0x0000000429297287 */ /* 0x000fd8000c000000 */
.L_x_543:
[----:B------:R-:W-:-:S13]  /*1a290*/  LOP3.LUT P0, RZ, R0, 0xff, RZ, 0xc0, !PT ;  /* 0x000000ff00ff7812 */ /* 0x000fda000780c0ff */
[----:B------:R-:W-:Y:S05]  /*1a2a0*/  @P0 BRA `(.L_x_546) ;  /* 0xfffffe7000380947 */ /* 0x000fea000383ffff */
[----:B------:R-:W-:Y:S05]  /*1a2b0*/  EXIT ;  /* 0x000000000000794d */ /* 0x000fea0003800000 */
.L_x_7:
[----:B------:R-:W2:Y:S01]  /*1a2c0*/  LDL R5, [R1+0x204] ;  /* 0x0002040001057983 */ /* 0x000ea20000100800 */
[----:B------:R-:W-:-:S03]  /*1a2d0*/  ULDC.64 UR4, c[0x0][0x650] ;  /* 0x0001940000047ab9 */ /* 0x000fc60000000a00 */
[----:B------:R-:W3:Y:S01]  /*1a2e0*/  LDL R2, [R1+0x200] ;  /* 0x0002000001027983 */ /* 0x000ee20000100800 */
[----:B------:R-:W-:Y:S01]  /*1a2f0*/  PRMT R0, RZ, 0x7610, R0 ;  /* 0x00007610ff007816 */ /* 0x000fe20000000000 */
[----:B------:R-:W-:Y:S01]  /*1a300*/  IMAD.MOV.U32 R4, RZ, RZ, -0x1 ;  /* 0xffffffffff047424 */ /* 0x000fe200078e00ff */
[----:B------:R-:W-:Y:S01]  /*1a310*/  MOV R10, 0xffffffff ;  /* 0xffffffff000a7802 */ /* 0x000fe20000000f00 */
[----:B------:R-:W-:Y:S01]  /*1a320*/  IMAD.MOV.U32 R3, RZ, RZ, -0x1 ;  /* 0xffffffffff037424 */ /* 0x000fe200078e00ff */
[----:B--2---:R-:W-:-:S04]  /*1a330*/  ISETP.GE.U32.AND P0, PT, R5, UR4, PT ;  /* 0x0000000405007c0c */ /* 0x004fc8000bf06070 */
[----:B---3--:R-:W-:-:S13]  /*1a340*/  ISETP.GE.U32.AND.EX P0, PT, R2, UR5, PT, P0 ;  /* 0x0000000502007c0c */ /* 0x008fda000bf06100 */
        /* <DEDUP_REMOVED lines=21> */
.L_x_548:
[----:B------:R-:W-:Y:S01]  /*1a4a0*/  USHF.R.U64 UR4, UR14, UR19, UR15 ;  /* 0x000000130e047299 */ /* 0x000fe2000800120f */
[----:B------:R-:W-:Y:S01]  /*1a4b0*/  R2UR UR7, R2 ;  /* 0x00000000020772ca */ /* 0x000fe200000e0000 */
[----:B------:R-:W-:Y:S02]  /*1a4c0*/  USHF.R.U32.HI UR5, URZ, UR19, UR15 ;  /* 0x000000133f057299 */ /* 0x000fe4000801160f */
[----:B------:R-:W-:Y:S01]  /*1a4d0*/  UIADD3 UR13, UP0, URZ, -UR4, URZ ;  /* 0x800000043f0d7290 */ /* 0x000fe2000ff1e03f */
[----:B------:R-:W-:Y:S01]  /*1a4e0*/  ULDC.64 UR14, c[0x0][0x620] ;  /* 0x00018800000e7ab9 */ /* 0x000fe20000000a00 */
[----:B------:R-:W-:Y:S02]  /*1a4f0*/  UMOV UR6, UR20 ;  /* 0x0000001400067c82 */ /* 0x000fe40008000000 */
[----:B------:R-:W-:Y:S02]  /*1a500*/  UIADD3.X UR5, URZ, ~UR5, URZ, UP0, !UPT ;  /* 0x800000053f057290 */ /* 0x000fe400087fe43f */
[----:B------:R-:W-:-:S02]  /*1a510*/  UISETP.NE.AND UP1, UPT, UR45, URZ, UPT ;  /* 0x0000003f2d00728c */ /* 0x000fc4000bf25270 */
[----:B------:R-:W-:Y:S02]  /*1a520*/  UIMAD UR5, UR5, UR14, URZ ;  /* 0x0000000e050572a4 */ /* 0x000fe4000f8e023f */
[----:B------:R-:W-:Y:S02]  /*1a530*/  UIMAD.WIDE.U32 UR6, UR13, UR14, UR6 ;  /* 0x0000000e0d0672a5 */ /* 0x000fe4000f8e0006 */
[----:B------:R-:W-:Y:S01]  /*1a540*/  UIMAD UR5, UR13, UR15, UR5 ;  /* 0x0000000f0d0572a4 */ /* 0x000fe2000f8e0205 */
[----:B------:R-:W-:Y:S02]  /*1a550*/  ULDC UR14, c[0x0][0x608] ;  /* 0x00018200000e7ab9 */ /* 0x000fe40000000800 */
[----:B------:R-:W-:Y:S01]  /*1a560*/  ULDC UR13, c[0x0][0x618] ;  /* 0x00018600000d7ab9 */ /* 0x000fe20000000800 */
[----:B------:R-:W-:Y:S01]  /*1a570*/  UIADD3 UR5, UR7, UR5, URZ ;  /* 0x0000000507057290 */ /* 0x000fe2000fffe03f */
[----:B------:R-:W-:Y:S01]  /*1a580*/  ULDC UR22, c[0x0][0x658] ;  /* 0x0001960000167ab9 */ /* 0x000fe20000000800 */
[----:B------:R-:W-:-:S02]  /*1a590*/  @UP1 UIMAD UR8, UR11, UR12, UR10 ;  /* 0x0000000c0b0812a4 */ /* 0x000fc4000f8e020a */
[----:B------:R-:W-:Y:S02]  /*1a5a0*/  USHF.R.U64 UR17, UR6, UR13, UR5 ;  /* 0x0000000d06117299 */ /* 0x000fe40008001205 */
[----:B------:R-:W-:Y:S01]  /*1a5b0*/  USHF.R.U32.HI UR5, URZ, UR13, UR5 ;  /* 0x0000000d3f057299 */ /* 0x000fe20008011605 */
[----:B------:R-:W-:Y:S01]  /*1a5c0*/  ULDC.64 UR6, c[0x0][0x640] ;  /* 0x0001900000067ab9 */ /* 0x000fe20000000a00 */
[----:B------:R-:W-:Y:S01]  /*1a5d0*/  UMOV UR10, 0xffffffff ;  /* 0xffffffff000a7882 */ /* 0x000fe20000000000 */
[----:B------:R-:W-:Y:S01]  /*1a5e0*/  ISETP.NE.U32.AND P0, PT, RZ, UR6, PT ;  /* 0x00000006ff007c0c */ /* 0x000fe2000bf05070 */
[----:B------:R-:W-:Y:S02]  /*1a5f0*/  USHF.R.U64 UR18, UR17, UR14, UR5 ;  /* 0x0000000e11127299 */ /* 0x000fe40008001205 */
[----:B------:R-:W-:Y:S01]  /*1a600*/  USHF.R.U32.HI UR5, URZ, UR14, UR5 ;  /* 0x0000000e3f057299 */ /* 0x000fe20008011605 */
[----:B------:R-:W-:Y:S01]  /*1a610*/  ISETP.NE.AND.EX P0, PT, RZ, UR7, PT, P0 ;  /* 0x00000007ff007c0c */ /* 0x000fe2000bf05300 */
[----:B------:R-:W-:-:S02]  /*1a620*/  USHF.L.U32 UR11, UR10, UR22, URZ ;  /* 0x000000160a0b7299 */ /* 0x000fc4000800063f */
[----:B------:R-:W-:Y:S01]  /*1a630*/  USHF.R.U64 UR19, UR18, UR22, UR5 ;  /* 0x0000001612137299 */ /* 0x000fe20008001205 */
[----:B------:R-:W-:Y:S01]  /*1a640*/  ULDC UR20, c[0x0][0x600] ;  /* 0x0001800000147ab9 */ /* 0x000fe20000000800 */
[----:B------:R-:W-:Y:S02]  /*1a650*/  USHF.R.U32.HI UR10, URZ, UR22, UR5 ;  /* 0x000000163f0a7299 */ /* 0x000fe40008011605 */
[----:B------:R-:W-:Y:S02]  /*1a660*/  UIADD3 UR21, UR20, -0x1, URZ ;  /* 0xffffffff14157890 */ /* 0x000fe4000fffe03f */
[----:B------:R-:W-:Y:S01]  /*1a670*/  ULOP3.LUT UR26, URZ, UR11, URZ, 0x33, !UPT ;  /* 0x0000000b3f1a7292 */ /* 0x000fe2000f8e333f */
        /* <DEDUP_REMOVED lines=17> */
.L_x_549:
[----:B------:R-:W-:Y:S01]  /*1a790*/  USHF.R.U64 UR6, UR5, UR23, UR10 ;  /* 0x0000001705067299 */ /* 0x000fe2000800120a */
[----:B------:R-:W-:Y:S01]  /*1a7a0*/  IMAD.MOV.U32 R0, RZ, RZ, 0x1 ;  /* 0x00000001ff007424 */ /* 0x000fe200078e00ff */
[----:B------:R-:W-:Y:S01]  /*1a7b0*/  USHF.L.U32 UR25, UR25, UR22, URZ ;  /* 0x0000001619197299 */ /* 0x000fe2000800063f */
[----:B------:R-:W-:Y:S01]  /*1a7c0*/  IMAD.U32 R10, RZ, RZ, UR4 ;  /* 0x00000004ff0a7e24 */ /* 0x000fe2000f8e00ff */
[----:B------:R-:W-:Y:S02]  /*1a7d0*/  ULOP3.LUT UR5, UR18, UR26, URZ, 0xc0, !UPT ;  /* 0x0000001a12057292 */ /* 0x000fe4000f8ec03f */
[----:B------:R-:W-:Y:S02]  /*1a7e0*/  UIADD3 UR7, -UR6, URZ, URZ ;  /* 0x0000003f06077290 */ /* 0x000fe4000fffe13f */
[----:B------:R-:W-:Y:S02]  /*1a7f0*/  UIMAD UR6, UR25, UR6, UR5 ;  /* 0x00000006190672a4 */ /* 0x000fe4000f8e0205 */
[----:B------:R-:W-:-:S02]  /*1a800*/  ULOP3.LUT UR17, UR17, UR21, URZ, 0xc0, !UPT ;  /* 0x0000001511117292 */ /* 0x000fc4000f8ec03f */
[----:B------:R-:W-:Y:S02]  /*1a810*/  UIMAD UR5, UR7, UR24, UR19 ;  /* 0x00000018070572a4 */ /* 0x000fe4000f8e0213 */
[----:B------:R-:W-:Y:S01]  /*1a820*/  UISETP.NE.AND UP0, UPT, UR45, URZ, UPT ;  /* 0x0000003f2d00728c */ /* 0x000fe2000bf05270 */
[----:B------:R-:W-:Y:S01]  /*1a830*/  ULDC UR7, c[0x0][0x610] ;  /* 0x0001840000077ab9 */ /* 0x000fe20000000800 */
[----:B------:R-:W-:Y:S02]  /*1a840*/  UIMAD UR5, UR5, UR20, UR17 ;  /* 0x00000014050572a4 */ /* 0x000fe4000f8e0211 */
[----:B------:R-:W-:-:S04]  /*1a850*/  UIMAD UR8, UR6, UR7, UR8 ;  /* 0x00000007060872a4 */ /* 0x000fc8000f8e0208 */
[----:B------:R-:W-:Y:S02]  /*1a860*/  USEL UR6, UR5, UR8, !UP0 ;  /* 0x0000000805067287 */ /* 0x000fe4000c000000 */
[----:B------:R-:W-:-:S04]  /*1a870*/  USEL UR8, UR8, UR5, !UP0 ;  /* 0x0000000508087287 */ /* 0x000fc8000c000000 */
[----:B------:R-:W-:Y:S02]  /*1a880*/  MOV R3, UR6 ;  /* 0x0000000600037c02 */ /* 0x000fe40008000f00 */
[----:B------:R-:W-:-:S07]  /*1a890*/  IMAD.U32 R4, RZ, RZ, UR8 ;  /* 0x00000008ff047e24 */ /* 0x000fce000f8e00ff */
.L_x_547:
[----:B------:R-:W-:-:S08]  /*1a8a0*/  NOP ;  /* 0x0000000000007918 */ /* 0x000fd00000000000 */
[----:B0-----:R-:W0:-:S00]  /*1a8b0*/  USETMAXREG.DEALLOC.CTAPOOL 0x18 ;  /* 0x00000018000079c8 */ /* 0x001e0000080e0500 */
[----:B------:R-:W-:-:S13]  /*1a8c0*/  ISETP.NE.AND P0, PT, RZ, UR9, PT ;  /* 0x00000009ff007c0c */ /* 0x000fda000bf05270 */
[----:B------:R-:W-:Y:S05]  /*1a8d0*/  @P0 EXIT ;  /* 0x000000000000094d */ /* 0x000fea0003800000 */
[----:B0-----:R-:W-:Y:S01]  /*1a8e0*/  LOP3.LUT P0, RZ, R0, 0xff, RZ, 0xc0, !PT ;  /* 0x000000ff00ff7812 */ /* 0x001fe2000780c0ff */
[----:B------:R-:W-:Y:S01]  /*1a8f0*/  IMAD.MOV.U32 R0, RZ, RZ, 0x1 ;  /* 0x00000001ff007424 */ /* 0x000fe200078e00ff */
[----:B------:R-:W-:-:S11]  /*1a900*/  MOV R6, RZ ;  /* 0x000000ff00067202 */ /* 0x000fd60000000f00 */
[----:B------:R-:W-:Y:S05]  /*1a910*/  @!P0 BRA `(.L_x_550) ;  /* 0x0000000c00748947 */ /* 0x000fea0003800000 */
[----:B------:R-:W0:Y:S01]  /*1a920*/  S2R R9, SR_CgaCtaId ;  /* 0x0000000000097919 */ /* 0x000e220000008800 */
[----:B------:R-:W-:Y:S01]  /*1a930*/  ULDC UR4, c[0x0][0x28c] ;  /* 0x0000a30000047ab9 */ /* 0x000fe20000000800 */
[----:B------:R-:W-:Y:S01]  /*1a940*/  ULDC UR8, c[0x0][0x658] ;  /* 0x0001960000087ab9 */ /* 0x000fe20000000800 */
[----:B------:R-:W-:Y:S01]  /*1a950*/  UIADD3 UR9, UR4, 0x3f, URZ ;  /* 0x0000003f04097890 */ /* 0x000fe2000fffe03f */
[----:B------:R-:W-:Y:S01]  /*1a960*/  BSSY B0, `(.L_x_550) ;  /* 0x00000d8000007945 */ /* 0x000fe20003800000 */
[----:B------:R-:W-:Y:S01]  /*1a970*/  UMOV UR7, 0xffffffff ;  /* 0xffffffff00077882 */ /* 0x000fe20000000000 */
[----:B------:R-:W-:Y:S01]  /*1a980*/  ULDC UR6, c[0x0][0xc] ;  /* 0x0000030000067ab9 */ /* 0x000fe20000000800 */
[----:B------:R-:W-:Y:S01]  /*1a990*/  USHF.R.S32.HI UR10, URZ, 0x1f, UR9 ;  /* 0x0000001f3f0a7899 */ /* 0x000fe20008011409 */
[----:B------:R-:W-:Y:S01]  /*1a9a0*/  IMAD.MOV.U32 R8, RZ, RZ, 0x1 ;  /* 0x00000001ff087424 */ /* 0x000fe200078e00ff */
[----:B------:R-:W-:Y:S01]  /*1a9b0*/  USHF.L.U32 UR11, UR7, UR8, URZ ;  /* 0x00000008070b7299 */ /* 0x000fe2000800063f */
[----:B------:R-:W-:Y:S01]  /*1a9c0*/  IMAD.MOV.U32 R0, RZ, RZ, 0x1 ;  /* 0x00000001ff007424 */ /* 0x000fe200078e00ff */
[----:B------:R-:W-:Y:S01]  /*1a9d0*/  ULDC UR5, c[0x0][0x600] ;  /* 0x0001800000057ab9 */ /* 0x000fe20000000800 */
[----:B------:R-:W-:Y:S01]  /*1a9e0*/  ULDC UR7, c[0x0][0x10] ;  /* 0x0000040000077ab9 */ /* 0x000fe20000000800 */
[----:B------:R-:W-:Y:S01]  /*1a9f0*/  UMOV UR12, 0x1 ;  /* 0x00000001000c7882 */ /* 0x000fe20000000000 */
[----:B------:R-:W-:Y:S01]  /*1aa00*/  UIADD3 UR4, UR5, -0x1, URZ ;  /* 0xffffffff05047890 */ /* 0x000fe2000fffe03f */
[----:B------:R-:W-:Y:S01]  /*1aa10*/  IMAD.MOV.U32 R6, RZ, RZ, RZ ;  /* 0x000000ffff067224 */ /* 0x000fe200078e00ff */
[----:B------:R-:W-:-:S02]  /*1aa20*/  UIMAD.WIDE.U32 UR6, UR6, UR7, URZ ;  /* 0x00000007060672a5 */ /* 0x000fc4000f8e003f */
[----:B------:R-:W-:Y:S02]  /*1aa30*/  ULEA.HI UR10, UR10, UR9, URZ, 0x6 ;  /* 0x000000090a0a7291 */ /* 0x000fe4000f8f303f */
[----:B------:R-:W-:Y:S02]  /*1aa40*/  USHF.L.U32 UR5, UR12, UR8, URZ ;  /* 0x000000080c057299 */ /* 0x000fe4000800063f */
[----:B------:R-:W-:Y:S01]  /*1aa50*/  USHF.R.S32.HI UR18, URZ, 0x6, UR10 ;  /* 0x000000063f127899 */ /* 0x000fe2000801140a */
[----:B------:R-:W-:Y:S01]  /*1aa60*/  ULDC UR8, c[0x0][0x14] ;  /* 0x0000050000087ab9 */ /* 0x000fe20000000800 */
[----:B------:R-:W-:Y:S02]  /*1aa70*/  ULOP3.LUT UR21, UR40, 0x2, URZ, 0xfc, !UPT ;  /* 0x0000000228157892 */ /* 0x000fe4000f8efc3f */
[----:B------:R-:W-:Y:S02]  /*1aa80*/  UIMAD.WIDE.U32 UR22, UR6, UR8, URZ ;  /* 0x00000008061672a5 */ /* 0x000fe4000f8e003f */
[----:B------:R-:W-:-:S02]  /*1aa90*/  UIMAD UR13, UR7, UR8, URZ ;  /* 0x00000008070d72a4 */ /* 0x000fc4000f8e023f */
[----:B------:R-:W-:Y:S01]  /*1aaa0*/  ULOP3.LUT UR19, URZ, UR11, URZ, 0x33, !UPT ;  /* 0x0000000b3f137292 */ /* 0x000fe2000f8e333f */
[C---:B0-----:R-:W-:Y:S01]  /*1aab0*/  IMAD.SHL.U32 R16, R9.reuse, 0x80, RZ ;  /* 0x0000008009107824 */ /* 0x041fe200078e00ff */
[----:B------:R-:W-:Y:S01]  /*1aac0*/  SHF.L.U32 R9, R9, 0xd, RZ ;  /* 0x0000000d09097819 */ /* 0x000fe200000006ff */
[----:B------:R-:W-:Y:S02]  /*1aad0*/  UIADD3 UR13, UR23, UR13, URZ ;  /* 0x0000000d170d7290 */ /* 0x000fe4000fffe03f */
[----:B------:R-:W-:Y:S01]  /*1aae0*/  UIADD3 UR26, UR18, 0x1, URZ ;  /* 0x00000001121a7890 */ /* 0x000fe2000fffe03f */
[----:B------:R-:W-:Y:S01]  /*1aaf0*/  LOP3.LUT R16, R16, 0x80, RZ, 0xc0, !PT ;  /* 0x0000008010107812 */ /* 0x000fe200078ec0ff */
[----:B------:R-:W-:Y:S01]  /*1ab00*/  ULDC.64 UR24, c[0x0][0x198] ;  /* 0x0000660000187ab9 */ /* 0x000fe20000000a00 */
[----:B------:R-:W-:-:S09]  /*1ab10*/  LOP3.LUT R9, R9, 0x2000, RZ, 0xc0, !PT ;  /* 0x0000200009097812 */ /* 0x000fd200078ec0ff */
.L_x_561:
[----:B------:R-:W-:-:S03]  /*1ab20*/  UMOV UR6, 0xffffffff ;  /* 0xffffffff00067882 */ /* 0x000fc60000000000 */
[----:B------:R-:W-:Y:S05]  /*1ab30*/  BRA.DIV UR6, `(.L_x_551) ;  /* 0x0000000e06b47947 */ /* 0x000fea000b800000 */
[----:B------:R-:W-:-:S13]  /*1ab40*/  ELECT P6, URZ, PT ;  /* 0x00000000003f782f */ /* 0x000fda00038c0000 */
.L_x_571:
[----:B------:R-:W0:Y:S01]  /*1ab50*/  LDC R2, c[0x0][0x28c] ;  /* 0x0000a300ff027b82 */ /* 0x000e220000000800 */
[----:B------:R-:W-:Y:S01]  /*1ab60*/  BSSY B1, `(.L_x_552) ;  /* 0x000003a000017945 */ /* 0x000fe20003800000 */
[----:B0-----:R-:W-:-:S13]  /*1ab70*/  ISETP.LT.OR P6, PT, R2, 0x1, !P6 ;  /* 0x000000010200780c */ /* 0x001fda00077c1670 */
[----:B------:R-:W-:Y:S05]  /*1ab80*/  @P6 BRA `(.L_x_553) ;  /* 0x0000000000dc6947 */ /* 0x000fea0003800000 */
[----:B------:R-:W-:Y:S01]  /*1ab90*/  LEA R2, R3, R16, 0x8 ;  /* 0x0000001003027211 */ /* 0x000fe200078e40ff */
[----:B------:R-:W-:Y:S01]  /*1aba0*/  IMAD.SHL.U32 R3, R4, 0x100, RZ ;  /* 0x0000010004037824 */ /* 0x000fe200078e00ff */
[----:B------:R-:W-:Y:S01]  /*1abb0*/  MOV R13, UR26 ;  /* 0x0000001a000d7c02 */ /* 0x000fe20008000f00 */
[----:B------:R-:W-:Y:S02]  /*1abc0*/  IMAD.MOV.U32 R11, RZ, RZ, RZ ;  /* 0x000000ffff0b7224 */ /* 0x000fe400078e00ff */
[----:B------:R-:W-:Y:S02]  /*1abd0*/  IMAD.MOV.U32 R4, RZ, RZ, R0 ;  /* 0x000000ffff047224 */ /* 0x000fe400078e0000 */
[----:B------:R-:W-:-:S07]  /*1abe0*/  IMAD.MOV.U32 R12, RZ, RZ, R6 ;  /* 0x000000ffff0c7224 */ /* 0x000fce00078e0006 */
.L_x_556:
[----:B------:R-:W0:Y:S01]  /*1abf0*/  S2R R14, SR_CgaCtaId ;  /* 0x00000000000e7919 */ /* 0x000e220000008800 */
[----:B------:R-:W-:Y:S01]  /*1ac00*/  MOV R5, 0x400 ;  /* 0x0000040000057802 */ /* 0x000fe20000000f00 */
[----:B------:R-:W1:Y:S03]  /*1ac10*/  S2R R7, SR_TID.X ;  /* 0x0000000000077919 */ /* 0x000e660000002100 */
[----:B0-----:R-:W-:Y:S02]  /*1ac20*/  LEA R15, R14, R5, 0x18 ;  /* 0x000000050e0f7211 */ /* 0x001fe400078ec0ff */
[----:B------:R-:W-:Y:S02]  /*1ac30*/  SHF.L.U32 R14, R4, 0x1f, RZ ;  /* 0x0000001f040e7819 */ /* 0x000fe400000006ff */
[----:B------:R-:W-:Y:S02]  /*1ac40*/  LEA R5, R12, R15, 0x3 ;  /* 0x0000000f0c057211 */ /* 0x000fe400078e18ff */
[----:B-1----:R-:W-:-:S02]  /*1ac50*/  LOP3.LUT P1, RZ, R7, 0x7f, RZ, 0xc0, !PT ;  /* 0x0000007f07ff7812 */ /* 0x002fc4000782c0ff */
[----:B------:R-:W0:Y:S02]  /*1ac60*/  SYNCS.PHASECHK.TRANS64.TRYWAIT P0, [R5+URZ+0x18], R14 ;  /* 0x0000180e050075a7 */ /* 0x000e24000800017f */
[----:B0-----:R-:W-:Y:S09]  /*1ac70*/  @!P0 BRA `(.L_x_554) ;  /* 0x0000000c00848947 */ /* 0x001ff20003800000 */
.L_x_572:
[----:B0-----:R-:W0:Y:S01]  /*1ac80*/  @!P1 LDC R14, c[0x0][0x500] ;  /* 0x00014000ff0e9b82 */ /* 0x001e220000000800 */
[----:B------:R-:W-:-:S04]  /*1ac90*/  UPRMT UR6, UR21, 0x9910, URZ ;  /* 0x0000991015067896 */ /* 0x000fc8000800003f */
[----:B------:R-:W-:-:S06]  /*1aca0*/  UISETP.NE.AND UP0, UPT, UR6, 0x2, UPT ;  /* 0x000000020600788c */ /* 0x000fcc000bf05270 */
[----:B------:R-:W-:Y:S01]  /*1acb0*/  PLOP3.LUT P0, PT, PT, PT, UP0, 0x80, 0x0 ;  /* 0x000000000000781c */ /* 0x000fe20003f0f008 */
[----:B0-----:R0:W-:-:S12]  /*1acc0*/  @!P1 SYNCS.ARRIVE.TRANS64 RZ, [R5+URZ], R14 ;  /* 0x0000000e05ff99a7 */ /* 0x0011d8000800003f */
[----:B------:R-:W-:Y:S05]  /*1acd0*/  @P0 BRA `(.L_x_555) ;  /* 0x0000000000040947 */ /* 0x000fea0003800000 */
[----:B------:R-:W-:Y:S01]  /*1ace0*/  BPT.TRAP 0x1 ;  /* 0x000000040000795c */ /* 0x000fe20000300000 */
.L_x_555:
[C---:B------:R-:W-:Y:S01]  /*1acf0*/  IMAD R7, R12.reuse, 0x8000, R15 ;  /* 0x000080000c077824 */ /* 0x040fe200078e020f */
[----:B------:R-:W-:Y:S01]  /*1ad00*/  R2UR UR9, R5 ;  /* 0x00000000050972ca */ /* 0x000fe200000e0000 */
[----:B------:R-:W-:Y:S01]  /*1ad10*/  VIADD R13, R13, 0xffffffff ;  /* 0xffffffff0d0d7836 */ /* 0x000fe20000000000 */
[----:B------:R-:W-:Y:S01]  /*1ad20*/  UIADD3 UR6, UP0, UR24, 0xf0, URZ ;  /* 0x000000f018067890 */ /* 0x000fe2000ff1e03f */
[----:B------:R-:W-:Y:S01]  /*1ad30*/  R2UR UR11, R3 ;  /* 0x00000000030b72ca */ /* 0x000fe200000e0000 */
[----:B------:R-:W-:Y:S01]  /*1ad40*/  UIADD3 UR28, UP1, UR24, 0x1f0, URZ ;  /* 0x000001f0181c7890 */ /* 0x000fe2000ff3e03f */
[----:B------:R-:W-:Y:S01]  /*1ad50*/  R2UR UR7, R7 ;  /* 0x00000000070772ca */ /* 0x000fe200000e0000 */
[C---:B------:R-:W-:Y:S01]  /*1ad60*/  IMAD R7, R12.reuse, 0x4000, R9 ;  /* 0x000040000c077824 */ /* 0x040fe200078e0209 */
[----:B------:R-:W-:Y:S01]  /*1ad70*/  R2UR UR10, R11 ;  /* 0x000000000b0a72ca */ /* 0x000fe200000e0000 */
[----:B------:R-:W-:Y:S01]  /*1ad80*/  VIADD R12, R12, 0x1 ;  /* 0x000000010c0c7836 */ /* 0x000fe20000000000 */
[----:B------:R-:W-:Y:S01]  /*1ad90*/  R2UR UR12, R10 ;  /* 0x000000000a0c72ca */ /* 0x000fe200000e0000 */
[----:B------:R-:W-:Y:S01]  /*1ada0*/  UIADD3.X UR29, URZ, UR25, URZ, UP1, !UPT ;  /* 0x000000193f1d7290 */ /* 0x000fe20008ffe43f */
[----:B------:R-:W-:Y:S01]  /*1adb0*/  LEA R7, R7, R15, 0x1 ;  /* 0x0000000f07077211 */ /* 0x000fe200078e08ff */
[----:B------:R-:W-:Y:S01]  /*1adc0*/  UMOV UR14, 0x0 ;  /* 0x00000000000e7882 */ /* 0x000fe20000000000 */
[----:B------:R-:W-:Y:S01]  /*1add0*/  R2UR UR20, R2 ;  /* 0x00000000021472ca */ /* 0x000fe200000e0000 */
[----:B------:R-:W-:Y:S01]  /*1ade0*/  UMOV UR15, 0x10000000 ;  /* 0x10000000000f7882 */ /* 0x000fe20000000000 */
[----:B------:R-:W-:Y:S01]  /*1adf0*/  R2UR UR8, R7 ;  /* 0x00000000070872ca */ /* 0x000fe200000e0000 */
[----:B------:R-:W-:Y:S01]  /*1ae00*/  UMOV UR27, 0x30000 ;  /* 0x00030000001b7882 */ /* 0x000fe20000000000 */
[----:B------:R-:W-:Y:S01]  /*1ae10*/  ISETP.GT.AND P1, PT, R13, 0x1, PT ;  /* 0x000000010d00780c */ /* 0x000fe20003f24270 */
[----:B------:R-:W-:Y:S01]  /*1ae20*/  UIADD3 UR16, UR7, 0x100, URZ ;  /* 0x0000010007107890 */ /* 0x000fe2000fffe03f */
[----:B------:R-:W-:Y:S01]  /*1ae30*/  ISETP.NE.AND P0, PT, R12, 0x3, PT ;  /* 0x000000030c00780c */ /* 0x000fe20003f05270 */
[----:B------:R-:W-:Y:S01]  /*1ae40*/  UIADD3.X UR7, URZ, UR25, URZ, UP0, !UPT ;  /* 0x000000193f077290 */ /* 0x000fe200087fe43f */
[----:B------:R-:W-:-:S02]  /*1ae50*/  IADD3 R11, R11, 0x40, RZ ;  /* 0x000000400b0b7810 */ /* 0x000fc40007ffe0ff */
[----:B0-----:R-:W-:Y:S02]  /*1ae60*/  SEL R5, RZ, 0x1, P0 ;  /* 0x00000001ff057807 */ /* 0x001fe40000000000 */
[----:B------:R-:W-:Y:S02]  /*1ae70*/  SEL R12, R12, RZ, P0 ;  /* 0x000000ff0c0c7207 */ /* 0x000fe40000000000 */
[----:B------:R-:W-:Y:S01]  /*1ae80*/  LOP3.LUT R4, R4, R5, RZ, 0x3c, !PT ;  /* 0x0000000504047212 */ /* 0x000fe200078e3cff */
[----:B------:R-:W-:-:S03]  /*1ae90*/  UIADD3 UR17, UR8, 0x18100, URZ ;  /* 0x0001810008117890 */ /* 0x000fc6000fffe03f */
[----:B------:R-:W-:Y:S02]  /*1aea0*/  UMOV UR8, UR16 ;  /* 0x0000001000087c82 */ /* 0x000fe40008000000 */
[----:B------:R0:W-:Y:S02]  /*1aeb0*/  UTMALDG.3D [UR8], [UR6], desc[UR14] ;  /* 0x00000e08060075b4 */ /* 0x0001e40008011000 */
[----:B0-----:R-:W-:Y:S01]  /*1aec0*/  UMOV UR8, UR17 ;  /* 0x0000001100087c82 */ /* 0x001fe20008000000 */
[----:B------:R-:W-:Y:S02]  /*1aed0*/  UMOV UR11, UR20 ;  /* 0x00000014000b7c82 */ /* 0x000fe40008000000 */
[----:B------:R0:W-:Y:S02]  /*1aee0*/  UTMALDG.3D.MULTICAST [UR8], [UR28], UR27, desc[UR14] ;  /* 0x00000e081c0073b4 */ /* 0x0001e4000801181b */
[----:B0-----:R-:W-:Y:S05]  /*1aef0*/  @P1 BRA `(.L_x_556) ;  /* 0xfffffffc003c1947 */ /* 0x001fea000383ffff */
.L_x_553:
[----:B------:R-:W-:Y:S05]  /*1af00*/  BSYNC B1 ;  /* 0x0000000000017941 */ /* 0x000fea0003800000 */
.L_x_552:
[----:B------:R-:W2:Y:S01]  /*1af10*/  LDL.LU R15, [R1+0x200] ;  /* 0x00020000010f7983 */ /* 0x000ea20000300800 */
[----:B------:R-:W-:Y:S01]  /*1af20*/  LOP3.LUT P0, RZ, R8, 0xff, RZ, 0xc0, !PT ;  /* 0x000000ff08ff7812 */ /* 0x000fe2000780c0ff */
[----:B------:R-:W-:Y:S01]  /*1af30*/  VIADD R6, R6, UR18 ;  /* 0x0000001206067c36 */ /* 0x000fe20008000000 */
[----:B------:R-:W-:Y:S01]  /*1af40*/  ULDC.64 UR6, c[0x0][0x650] ;  /* 0x0001940000067ab9 */ /* 0x000fe20000000a00 */
[----:B------:R-:W3:Y:S01]  /*1af50*/  LDL.LU R14, [R1+0x204] ;  /* 0x00020400010e7983 */ /* 0x000ee20000300800 */
[----:B------:R-:W-:Y:S01]  /*1af60*/  UISETP.GE.U32.AND UP0, UPT, UR18, 0x3, UPT ;  /* 0x000000031200788c */ /* 0x000fe2000bf06070 */
[----:B------:R-:W-:Y:S01]  /*1af70*/  BSSY B1, `(.L_x_557) ;  /* 0x0000074000017945 */ /* 0x000fe20003800000 */
[----:B------:R-:W-:Y:S01]  /*1af80*/  MOV R4, 0xffffffff ;  /* 0xffffffff00047802 */ /* 0x000fe20000000f00 */
[----:B------:R-:W-:Y:S01]  /*1af90*/  IMAD.MOV.U32 R10, RZ, RZ, -0x1 ;  /* 0xffffffffff0a7424 */ /* 0x000fe200078e00ff */
[----:B------:R-:W-:Y:S02]  /*1afa0*/  PRMT R8, RZ, 0x7610, R8 ;  /* 0x00007610ff087816 */ /* 0x000fe40000000008 */
[----:B------:R-:W-:-:S03]  /*1afb0*/  PLOP3.LUT P1, PT, PT, PT, UP0, 0x80, 0x0 ;  /* 0x000000000000781c */ /* 0x000fc60003f2f008 */
[----:B------:R-:W0:Y:S01]  /*1afc0*/  @P0 S2R R3, SR_CgaCtaId ;  /* 0x0000000000030919 */ /* 0x000e220000008800 */
[----:B------:R-:W-:-:S04]  /*1afd0*/  @P0 MOV R2, 0x400 ;  /* 0x0000040000020802 */ /* 0x000fc80000000f00 */
[----:B0-----:R-:W-:-:S04]  /*1afe0*/  @P0 LEA R2, R3, R2, 0x18 ;  /* 0x0000000203020211 */ /* 0x001fc800078ec0ff */
[----:B------:R0:W-:Y:S01]  /*1aff0*/  @P0 SYNCS.ARRIVE.TRANS64.A1T0 RZ, [R2+URZ+0x48], RZ ;  /* 0x000048ff02ff09a7 */ /* 0x0001e2000810003f */
[----:B------:R-:W-:Y:S01]  /*1b000*/  ISETP.GT.U32.AND P0, PT, R6, 0x2, PT ;  /* 0x000000020600780c */ /* 0x000fe20003f04070 */
[----:B0-----:R-:W-:-:S05]  /*1b010*/  IMAD.U32 R2, RZ, RZ, UR18 ;  /* 0x00000012ff027e24 */ /* 0x001fca000f8e00ff */
[----:B------:R-:W-:Y:S01]  /*1b020*/  ISETP.LT.U32.AND P0, PT, R2, 0x3, P0 ;  /* 0x000000030200780c */ /* 0x000fe20000701070 */
[----:B------:R-:W-:-:S05]  /*1b030*/  IMAD.WIDE.U32 R2, R6, -0x55555555, RZ ;  /* 0xaaaaaaab06027825 */ /* 0x000fca00078e00ff */
[----:B------:R-:W-:Y:S02]  /*1b040*/  SHF.R.U32.HI R5, RZ, 0x1, R3 ;  /* 0x00000001ff057819 */ /* 0x000fe40000011603 */
[----:B------:R-:W-:Y:S02]  /*1b050*/  SEL R3, RZ, 0x1, !P0 ;  /* 0x00000001ff037807 */ /* 0x000fe40004000000 */
[----:B------:R-:W-:Y:S01]  /*1b060*/  PRMT R2, RZ, 0x7610, R2 ;  /* 0x00007610ff027816 */ /* 0x000fe20000000002 */
[----:B------:R-:W-:Y:S01]  /*1b070*/  IMAD R6, R5, -0x3, R6 ;  /* 0xfffffffd05067824 */ /* 0x000fe200078e0206 */
[----:B------:R-:W-:Y:S01]  /*1b080*/  LOP3.LUT R0, R0, R3, RZ, 0x3c, !PT ;  /* 0x0000000300007212 */ /* 0x000fe200078e3cff */
[----:B------:R-:W-:-:S03]  /*1b090*/  IMAD.MOV.U32 R3, RZ, RZ, -0x1 ;  /* 0xffffffffff037424 */ /* 0x000fc600078e00ff */
[----:B------:R-:W-:Y:S02]  /*1b0a0*/  @P1 LOP3.LUT R0, R0, 0x1, R5, 0x78, !PT ;  /* 0x0000000100001812 */ /* 0x000fe400078e7805 */
[----:B---3--:R-:W-:-:S04]  /*1b0b0*/  IADD3 R14, P0, R14, UR22, RZ ;  /* 0x000000160e0e7c10 */ /* 0x008fc8000ff1e0ff */
[----:B--2---:R-:W-:Y:S01]  /*1b0c0*/  IADD3.X R15, R15, UR13, RZ, P0, !PT ;  /* 0x0000000d0f0f7c10 */ /* 0x004fe200087fe4ff */
[----:B------:R0:W-:Y:S01]  /*1b0d0*/  STL [R1+0x204], R14 ;  /* 0x0002040e01007387 */ /* 0x0001e20000100800 */
[----:B------:R-:W-:-:S03]  /*1b0e0*/  ISETP.GE.U32.AND P0, PT, R14, UR6, PT ;  /* 0x000000060e007c0c */ /* 0x000fc6000bf06070 */
[----:B------:R0:W-:Y:S01]  /*1b0f0*/  STL [R1+0x200], R15 ;  /* 0x0002000f01007387 */ /* 0x0001e20000100800 */
[----:B------:R-:W-:-:S13]  /*1b100*/  ISETP.GE.U32.AND.EX P0, PT, R15, UR7, PT, P0 ;  /* 0x000000070f007c0c */ /* 0x000fda000bf06100 */
[----:B0-----:R-:W-:Y:S05]  /*1b110*/  @P0 BRA `(.L_x_558) ;  /* 0x0000000400640947 */ /* 0x001fea0003800000 */
[----:B------:R-:W0:Y:S01]  /*1b120*/  S2R R7, SR_CTAID.X ;  /* 0x0000000000077919 */ /* 0x000e220000002500 */
[----:B------:R-:W-:Y:S01]  /*1b130*/  ULDC UR6, c[0x0][0x150] ;  /* 0x0000540000067ab9 */ /* 0x000fe20000000800 */
[----:B------:R-:W1:Y:S01]  /*1b140*/  LDC R4, c[0x0][0x144] ;  /* 0x00005100ff047b82 */ /* 0x000e620000000800 */
[----:B------:R-:W-:Y:S01]  /*1b150*/  UISETP.NE.AND UP0, UPT, UR45, URZ, UPT ;  /* 0x0000003f2d00728c */ /* 0x000fe2000bf05270 */
[----:B------:R-:W2:Y:S01]  /*1b160*/  S2R R5, SR_CTAID.Y ;  /* 0x0000000000057919 */ /* 0x000ea20000002600 */
[----:B------:R-:W-:-:S04]  /*1b170*/  ULDC UR9, c[0x0][0x630] ;  /* 0x00018c0000097ab9 */ /* 0x000fc80000000800 */
[----:B------:R-:W-:Y:S01]  /*1b180*/  PLOP3.LUT P0, PT, PT, PT, UP0, 0x80, 0x0 ;  /* 0x000000000000781c */ /* 0x000fe20003f0f008 */
[----:B------:R-:W3:Y:S01]  /*1b190*/  LDC R12, c[0x0][0x148] ;  /* 0x00005200ff0c7b82 */ /* 0x000ee20000000800 */
[----:B0-----:R-:W-:Y:S02]  /*1b1a0*/  I2FP.F32.U32 R2, R7 ;  /* 0x0000000700027245 */ /* 0x001fe40000201000 */
[----:B--2---:R-:W-:-:S03]  /*1b1b0*/  I2FP.F32.U32 R3, R5 ;  /* 0x0000000500037245 */ /* 0x004fc60000201000 */
[----:B------:R-:W-:Y:S01]  /*1b1c0*/  FMUL R2, R2, UR6 ;  /* 0x0000000602027c20 */ /* 0x000fe20008400000 */
[----:B------:R-:W-:Y:S02]  /*1b1d0*/  ULDC UR6, c[0x0][0x154] ;  /* 0x0000550000067ab9 */ /* 0x000fe40000000800 */
[----:B------:R-:W-:Y:S01]  /*1b1e0*/  FMUL R10, R3, UR6 ;  /* 0x00000006030a7c20 */ /* 0x000fe20008400000 */
[----:B------:R-:W-:Y:S02]  /*1b1f0*/  ULDC.64 UR6, c[0x0][0x628] ;  /* 0x00018a0000067ab9 */ /* 0x000fe40000000a00 */
[----:B------:R-:W0:Y:S08]  /*1b200*/  F2I.U32.TRUNC.NTZ R2, R2 ;  /* 0x0000000200027305 */ /* 0x000e30000020f000 */
[----:B------:R-:W2:Y:S01]  /*1b210*/  F2I.U32.TRUNC.NTZ R10, R10 ;  /* 0x0000000a000a7305 */ /* 0x000ea2000020f000 */
[----:B0-----:R-:W-:Y:S01]  /*1b220*/  IADD3 R3, -R2, RZ, RZ ;  /* 0x000000ff02037210 */ /* 0x001fe20007ffe1ff */
[----:B------:R-:W-:-:S04]  /*1b230*/  IMAD.MOV.U32 R2, RZ, RZ, R14 ;  /* 0x000000ffff027224 */ /* 0x000fc800078e000e */
[----:B-1----:R-:W-:Y:S02]  /*1b240*/  IMAD R7, R4, R3, R7 ;  /* 0x0000000304077224 */ /* 0x002fe400078e0207 */
[----:B--2---:R-:W-:-:S04]  /*1b250*/  IMAD.MOV R3, RZ, RZ, -R10 ;  /* 0x000000ffff037224 */ /* 0x004fc800078e0a0a */
[----:B---3--:R-:W-:Y:S01]  /*1b260*/  @P0 IMAD R7, R12, R3, R5 ;  /* 0x000000030c070224 */ /* 0x008fe200078e0205 */
[----:B------:R-:W-:Y:S02]  /*1b270*/  ISETP.NE.U32.AND P0, PT, RZ, UR6, PT ;  /* 0x00000006ff007c0c */ /* 0x000fe4000bf05070 */
[----:B------:R-:W-:Y:S02]  /*1b280*/  MOV R3, R15 ;  /* 0x0000000f00037202 */ /* 0x000fe40000000f00 */
[----:B------:R-:W-:-:S13]  /*1b290*/  ISETP.NE.AND.EX P0, PT, RZ, UR7, PT, P0 ;  /* 0x00000007ff007c0c */ /* 0x000fda000bf05300 */
[----:B------:R-:W-:Y:S05]  /*1b2a0*/  @!P0 BRA `(.L_x_559) ;  /* 0x0000000000288947 */ /* 0x000fea0003800000 */
[----:B------:R-:W-:Y:S02]  /*1b2b0*/  ULDC UR8, c[0x0][0x634] ;  /* 0x00018d0000087ab9 */ /* 0x000fe40000000800 */
[----:B------:R-:W-:-:S05]  /*1b2c0*/  IADD3 R3, P0, R14, UR8, RZ ;  /* 0x000000080e037c10 */ /* 0x000fca000ff1e0ff */
[----:B------:R-:W-:-:S04]  /*1b2d0*/  IMAD.X R11, RZ, RZ, R15, P0 ;  /* 0x000000ffff0b7224 */ /* 0x000fc800000e060f */
[----:B------:R-:W-:-:S04]  /*1b2e0*/  IMAD.WIDE.U32 R4, R11, UR6, RZ ;  /* 0x000000060b047c25 */ /* 0x000fc8000f8e00ff */
[----:B------:R-:W-:-:S04]  /*1b2f0*/  IMAD.WIDE.U32 R4, P0, R3, UR7, R4 ;  /* 0x0000000703047c25 */ /* 0x000fc8000f800004 */
[----:B------:R-:W-:Y:S01]  /*1b300*/  IMAD.WIDE.U32 R2, R3, UR6, RZ ;  /* 0x0000000603027c25 */ /* 0x000fe2000f8e00ff */
[----:B------:R-:W-:-:S04]  /*1b310*/  MOV R2, R5 ;  /* 0x0000000500027202 */ /* 0x000fc80000000f00 */
[----:B------:R-:W-:Y:S01]  /*1b320*/  IADD3 RZ, P1, R3, R4, RZ ;  /* 0x0000000403ff7210 */ /* 0x000fe20007f3e0ff */
[----:B------:R-:W-:-:S04]  /*1b330*/  IMAD.X R3, RZ, RZ, RZ, P0 ;  /* 0x000000ffff037224 */ /* 0x000fc800000e06ff */
[----:B------:R-:W-:-:S08]  /*1b340*/  IMAD.WIDE.U32.X R2, R11, UR7, R2, P1 ;  /* 0x000000070b027c25 */ /* 0x000fd000088e0402 */
.L_x_559:
[--C-:B------:R-:W-:Y:S01]  /*1b350*/  SHF.R.U64 R10, R2, UR9, R3.reuse ;  /* 0x00000009020a7c19 */ /* 0x100fe20008001203 */
[----:B------:R-:W-:Y:S01]  /*1b360*/  ULDC.64 UR6, c[0x0][0x620] ;  /* 0x0001880000067ab9 */ /* 0x000fe20000000a00 */
[----:B------:R-:W-:Y:S01]  /*1b370*/  SHF.R.U32.HI R2, RZ, UR9, R3 ;  /* 0x00000009ff027c19 */ /* 0x000fe20008011603 */
[----:B------:R-:W-:Y:S01]  /*1b380*/  ULDC.64 UR8, c[0x0][0x640] ;  /* 0x0001900000087ab9 */ /* 0x000fe20000000a00 */
[----:B------:R-:W-:Y:S02]  /*1b390*/  IADD3 R11, P0, RZ, -R10, RZ ;  /* 0x8000000aff0b7210 */ /* 0x000fe40007f1e0ff */
[----:B------:R-:W-:-:S03]  /*1b3a0*/  MOV R3, R15 ;  /* 0x0000000f00037202 */ /* 0x000fc60000000f00 */
[----:B------:R-:W-:Y:S01]  /*1b3b0*/  IMAD.X R2, RZ, RZ, ~R2, P0 ;  /* 0x000000ffff027224 */ /* 0x000fe200000e0e02 */
[----:B------:R-:W-:-:S03]  /*1b3c0*/  ISETP.NE.U32.AND P0, PT, RZ, UR8, PT ;  /* 0x00000008ff007c0c */ /* 0x000fc6000bf05070 */
[----:B------:R-:W-:Y:S01]  /*1b3d0*/  IMAD R2, R2, UR6, RZ ;  /* 0x0000000602027c24 */ /* 0x000fe2000f8e02ff */
[----:B------:R-:W-:-:S03]  /*1b3e0*/  ISETP.NE.AND.EX P0, PT, RZ, UR9, PT, P0 ;  /* 0x00000009ff007c0c */ /* 0x000fc6000bf05300 */
[----:B------:R-:W-:Y:S02]  /*1b3f0*/  IMAD R5, R11, UR7, R2 ;  /* 0x000000070b057c24 */ /* 0x000fe4000f8e0202 */
[----:B------:R-:W-:-:S04]  /*1b400*/  IMAD.MOV.U32 R2, RZ, RZ, R14 ;  /* 0x000000ffff027224 */ /* 0x000fc800078e000e */
[----:B------:R-:W-:Y:S01]  /*1b410*/  IMAD.WIDE.U32 R2, R11, UR6, R2 ;  /* 0x000000060b027c25 */ /* 0x000fe2000f8e0002 */
[----:B------:R-:W-:-:S03]  /*1b420*/  ULDC UR6, c[0x0][0x618] ;  /* 0x0001860000067ab9 */ /* 0x000fc60000000800 */
[----:B------:R-:W-:-:S05]  /*1b430*/  IMAD.IADD R3, R3, 0x1, R5 ;  /* 0x0000000103037824 */ /* 0x000fca00078e0205 */
[--C-:B------:R-:W-:Y:S02]  /*1b440*/  SHF.R.U64 R11, R2, UR6, R3.reuse ;  /* 0x00000006020b7c19 */ /* 0x100fe40008001203 */
[----:B------:R-:W-:Y:S01]  /*1b450*/  SHF.R.U32.HI R2, RZ, UR6, R3 ;  /* 0x00000006ff027c19 */ /* 0x000fe20008011603 */
[----:B------:R-:W-:-:S03]  /*1b460*/  ULDC UR6, c[0x0][0x608] ;  /* 0x0001820000067ab9 */ /* 0x000fc60000000800 */
[--C-:B------:R-:W-:Y:S02]  /*1b470*/  SHF.R.U64 R12, R11, UR6, R2.reuse ;  /* 0x000000060b0c7c19 */ /* 0x100fe40008001202 */
[----:B------:R-:W-:Y:S01]  /*1b480*/  SHF.R.U32.HI R3, RZ, UR6, R2 ;  /* 0x00000006ff037c19 */ /* 0x000fe20008011602 */
[----:B------:R-:W-:-:S03]  /*1b490*/  ULDC UR6, c[0x0][0x658] ;  /* 0x0001960000067ab9 */ /* 0x000fc60000000800 */
[--C-:B------:R-:W-:Y:S02]  /*1b4a0*/  SHF.R.U64 R13, R12, UR6, R3.reuse ;  /* 0x000000060c0d7c19 */ /* 0x100fe40008001203 */
[----:B------:R-:W-:-:S03]  /*1b4b0*/  SHF.R.U32.HI R14, RZ, UR6, R3 ;  /* 0x00000006ff0e7c19 */ /* 0x000fc60008011603 */
[----:B------:R-:W-:Y:S01]  /*1b4c0*/  IMAD.MOV.U32 R2, RZ, RZ, R13 ;  /* 0x000000ffff027224 */ /* 0x000fe200078e000d */
[----:B------:R-:W-:Y:S01]  /*1b4d0*/  MOV R3, R14 ;  /* 0x0000000e00037202 */ /* 0x000fe20000000f00 */
[----:B------:R-:W-:Y:S06]  /*1b4e0*/  @!P0 BRA `(.L_x_560) ;  /* 0x0000000000288947 */ /* 0x000fec0003800000 */
        /* <DEDUP_REMOVED lines=10> */
.L_x_560:
[----:B------:R-:W-:Y:S01]  /*1b590*/  ULDC UR6, c[0x0][0x648] ;  /* 0x0001920000067ab9 */ /* 0x000fe20000000800 */
[----:B------:R-:W-:Y:S01]  /*1b5a0*/  LOP3.LUT R12, R12, UR19, RZ, 0xc0, !PT ;  /* 0x000000130c0c7c12 */ /* 0x000fe2000f8ec0ff */
[----:B------:R-:W-:Y:S01]  /*1b5b0*/  UISETP.NE.AND UP0, UPT, UR45, URZ, UPT ;  /* 0x0000003f2d00728c */ /* 0x000fe2000bf05270 */
[----:B------:R-:W-:Y:S01]  /*1b5c0*/  SHF.R.U64 R3, R2, UR6, R3 ;  /* 0x0000000602037c19 */ /* 0x000fe20008001203 */
[----:B------:R-:W-:Y:S01]  /*1b5d0*/  ULDC UR6, c[0x0][0x638] ;  /* 0x00018e0000067ab9 */ /* 0x000fe20000000800 */
[----:B------:R-:W-:-:S03]  /*1b5e0*/  LOP3.LUT R4, R11, UR4, RZ, 0xc0, !PT ;  /* 0x000000040b047c12 */ /* 0x000fc6000f8ec0ff */
[----:B------:R-:W-:Y:S01]  /*1b5f0*/  IMAD.MOV R2, RZ, RZ, -R3 ;  /* 0x000000ffff027224 */ /* 0x000fe200078e0a03 */
[----:B------:R-:W-:Y:S01]  /*1b600*/  PLOP3.LUT P0, PT, PT, PT, UP0, 0x40, 0x0 ;  /* 0x000000000000781c */ /* 0x000fe20003f0e808 */
[----:B------:R-:W-:Y:S01]  /*1b610*/  IMAD R12, R3, UR5, R12 ;  /* 0x00000005030c7c24 */ /* 0x000fe2000f8e020c */
[----:B------:R-:W-:Y:S01]  /*1b620*/  PLOP3.LUT P1, PT, PT, PT, UP0, 0x40, 0x0 ;  /* 0x000000000000781c */ /* 0x000fe20003f2e808 */
[----:B------:R-:W-:Y:S01]  /*1b630*/  IMAD R13, R2, UR6, R13 ;  /* 0x00000006020d7c24 */ /* 0x000fe2000f8e020d */
[----:B------:R-:W-:Y:S01]  /*1b640*/  ULDC UR6, c[0x0][0x610] ;  /* 0x0001840000067ab9 */ /* 0x000fe20000000800 */
[----:B------:R-:W-:Y:S02]  /*1b650*/  IMAD.MOV.U32 R2, RZ, RZ, 0x1 ;  /* 0x00000001ff027424 */ /* 0x000fe400078e00ff */
[----:B------:R-:W-:Y:S01]  /*1b660*/  IMAD R7, R12, UR6, R7 ;  /* 0x000000060c077c24 */ /* 0x000fe2000f8e0207 */
[----:B------:R-:W-:Y:S02]  /*1b670*/  ULDC UR6, c[0x0][0x600] ;  /* 0x0001800000067ab9 */ /* 0x000fe40000000800 */
[----:B------:R-:W-:-:S05]  /*1b680*/  IMAD R4, R13, UR6, R4 ;  /* 0x000000060d047c24 */ /* 0x000fca000f8e0204 */
[----:B------:R-:W-:Y:S02]  /*1b690*/  SEL R3, R4, R7, P0 ;  /* 0x0000000704037207 */ /* 0x000fe40000000000 */
[----:B------:R-:W-:-:S07]  /*1b6a0*/  SEL R4, R7, R4, P1 ;  /* 0x0000000407047207 */ /* 0x000fce0000800000 */
.L_x_558:
[----:B------:R-:W-:Y:S05]  /*1b6b0*/  BSYNC B1 ;  /* 0x0000000000017941 */ /* 0x000fea0003800000 */
.L_x_557:
[----:B------:R-:W-:-:S13]  /*1b6c0*/  LOP3.LUT P0, RZ, R2, 0xff, RZ, 0xc0, !PT ;  /* 0x000000ff02ff7812 */ /* 0x000fda000780c0ff */
[----:B------:R-:W-:Y:S05]  /*1b6d0*/  @P0 BRA `(.L_x_561) ;  /* 0xfffffff400100947 */ /* 0x000fea000383ffff */
[----:B------:R-:W-:Y:S05]  /*1b6e0*/  BSYNC B0 ;  /* 0x0000000000007941 */ /* 0x000fea0003800000 */
.L_x_550:
[----:B------:R-:W-:-:S03]  /*1b6f0*/  UMOV UR6, 0xffffffff ;  /* 0xffffffff00067882 */ /* 0x000fc60000000000 */
[----:B------:R-:W-:Y:S05]  /*1b700*/  BRA.DIV UR6, `(.L_x_562) ;  /* 0x0000000206f47947 */ /* 0x000fea000b800000 */
[----:B------:R-:W-:-:S13]  /*1b710*/  ELECT P6, URZ, PT ;  /* 0x00000000003f782f */ /* 0x000fda00038c0000 */
.L_x_575:
[----:B------:R-:W-:Y:S04]  /*1b720*/  BSSY B0, `(.L_x_563) ;  /* 0x0000023000007945 */ /* 0x000fe80003800000 */
[----:B------:R-:W-:Y:S05]  /*1b730*/  @!P6 BRA `(.L_x_564) ;  /* 0x000000000084e947 */ /* 0x000fea0003800000 */
[----:B------:R-:W-:-:S04]  /*1b740*/  ULOP3.LUT UR6, UR40, 0x2, URZ, 0xfc, !UPT ;  /* 0x0000000228067892 */ /* 0x000fc8000f8efc3f */
[----:B------:R-:W-:-:S06]  /*1b750*/  UISETP.NE.AND UP0, UPT, UR6, 0x3, UPT ;  /* 0x000000030600788c */ /* 0x000fcc000bf05270 */
[----:B------:R-:W-:-:S13]  /*1b760*/  PLOP3.LUT P0, PT, PT, PT, UP0, 0x80, 0x0 ;  /* 0x000000000000781c */ /* 0x000fda0003f0f008 */
[----:B------:R-:W-:Y:S05]  /*1b770*/  @!P0 BRA `(.L_x_565) ;  /* 0x0000000000048947 */ /* 0x000fea0003800000 */
[----:B------:R-:W-:Y:S01]  /*1b780*/  BPT.TRAP 0x1 ;  /* 0x000000040000795c */ /* 0x000fe20000300000 */
.L_x_565:
[----:B------:R-:W0:Y:S01]  /*1b790*/  S2R R3, SR_CgaCtaId ;  /* 0x0000000000037919 */ /* 0x000e220000008800 */
[----:B------:R-:W-:-:S04]  /*1b7a0*/  MOV R2, 0x400 ;  /* 0x0000040000027802 */ /* 0x000fc80000000f00 */
[----:B0-----:R-:W-:Y:S02]  /*1b7b0*/  LEA R3, R3, R2, 0x18 ;  /* 0x0000000203037211 */ /* 0x001fe400078ec0ff */
[----:B------:R-:W-:Y:S02]  /*1b7c0*/  SHF.L.U32 R2, R0, 0x1f, RZ ;  /* 0x0000001f00027819 */ /* 0x000fe400000006ff */
[----:B------:R-:W-:-:S05]  /*1b7d0*/  IADD3 R3, R3, 0x18, RZ ;  /* 0x0000001803037810 */ /* 0x000fca0007ffe0ff */
[----:B------:R-:W-:-:S04]  /*1b7e0*/  IMAD R5, R6, 0x8, R3 ;  /* 0x0000000806057824 */ /* 0x000fc800078e0203 */
[----:B------:R-:W0:Y:S02]  /*1b7f0*/  SYNCS.PHASECHK.TRANS64.TRYWAIT P0, [R5+URZ], R2 ;  /* 0x00000002050075a7 */ /* 0x000e24000800017f */
[----:B0-----:R-:W-:Y:S05]  /*1b800*/  @!P0 BRA `(.L_x_566) ;  /* 0x0000000000d48947 */ /* 0x001fea0003800000 */
.L_x_576:
[----:B------:R-:W-:-:S05]  /*1b810*/  VIADD R6, R6, 0x1 ;  /* 0x0000000106067836 */ /* 0x000fca0000000000 */
[----:B------:R-:W-:-:S04]  /*1b820*/  ISETP.NE.AND P0, PT, R6, 0x3, PT ;  /* 0x000000030600780c */ /* 0x000fc80003f05270 */
[----:B0-----:R-:W-:Y:S02]  /*1b830*/  SEL R5, RZ, 0x1, P0 ;  /* 0x00000001ff057807 */ /* 0x001fe40000000000 */
[----:B------:R-:W-:Y:S02]  /*1b840*/  SEL R6, R6, RZ, P0 ;  /* 0x000000ff06067207 */ /* 0x000fe40000000000 */
[----:B------:R-:W-:Y:S02]  /*1b850*/  LOP3.LUT R5, R0, R5, RZ, 0x3c, !PT ;  /* 0x0000000500057212 */ /* 0x000fe400078e3cff */
[----:B------:R-:W-:Y:S02]  /*1b860*/  LEA R7, R6, R3, 0x3 ;  /* 0x0000000306077211 */ /* 0x000fe400078e18ff */
[----:B------:R-:W-:-:S04]  /*1b870*/  SHF.L.U32 R0, R5, 0x1f, RZ ;  /* 0x0000001f05007819 */ /* 0x000fc800000006ff */
[----:B------:R-:W0:Y:S02]  /*1b880*/  SYNCS.PHASECHK.TRANS64.TRYWAIT P0, [R7+URZ], R0 ;  /* 0x00000000070075a7 */ /* 0x000e24000800017f */
[----:B0-----:R-:W-:Y:S05]  /*1b890*/  @!P0 BRA `(.L_x_567) ;  /* 0x0000000000c48947 */ /* 0x001fea0003800000 */
.L_x_577:
[----:B0-----:R-:W-:-:S05]  /*1b8a0*/  VIADD R0, R6, 0x1 ;  /* 0x0000000106007836 */ /* 0x001fca0000000000 */
[----:B------:R-:W-:-:S04]  /*1b8b0*/  ISETP.NE.AND P0, PT, R0, 0x3, PT ;  /* 0x000000030000780c */ /* 0x000fc80003f05270 */
[----:B------:R-:W-:Y:S02]  /*1b8c0*/  SEL R2, RZ, 0x1, P0 ;  /* 0x00000001ff027807 */ /* 0x000fe40000000000 */
[----:B------:R-:W-:Y:S02]  /*1b8d0*/  SEL R0, R0, RZ, P0 ;  /* 0x000000ff00007207 */ /* 0x000fe40000000000 */
[----:B------:R-:W-:-:S03]  /*1b8e0*/  LOP3.LUT R2, R5, R2, RZ, 0x3c, !PT ;  /* 0x0000000205027212 */ /* 0x000fc600078e3cff */
[----:B------:R-:W-:Y:S01]  /*1b8f0*/  IMAD R3, R0, 0x8, R3 ;  /* 0x0000000800037824 */ /* 0x000fe200078e0203 */
[----:B------:R-:W-:-:S07]  /*1b900*/  SHF.L.U32 R0, R2, 0x1f, RZ ;  /* 0x0000001f02007819 */ /* 0x000fce00000006ff */
.L_x_568:
[----:B0-----:R0:W1:Y:S02]  /*1b910*/  SYNCS.PHASECHK.TRANS64.TRYWAIT P0, [R3+URZ], R0 ;  /* 0x00000000030075a7 */ /* 0x001064000800017f */
[----:B-1----:R-:W-:Y:S05]  /*1b920*/  @!P0 NANOSLEEP.SYNCS 0x989680 ;  /* 0x009896800000895d */ /* 0x002fea0003900000 */
[----:B------:R-:W1:Y:S02]  /*1b930*/  @!P0 SYNCS.PHASECHK.TRANS64 P0, [R3+URZ], R0 ;  /* 0x00000000030085a7 */ /* 0x000e64000800007f */
[----:B-1----:R-:W-:Y:S05]  /*1b940*/  @!P0 BRA `(.L_x_568) ;  /* 0xfffffffc00f08947 */ /* 0x002fea000383ffff */
.L_x_564:
[----:B------:R-:W-:Y:S05]  /*1b950*/  BSYNC B0 ;  /* 0x0000000000007941 */ /* 0x000fea0003800000 */
.L_x_563:
[----:B------:R-:W-:Y:S05]  /*1b960*/  EXIT ;  /* 0x000000000000794d */ /* 0x000fea0003800000 */
.L_x_21:
[----:B-1----:R1:W2:Y:S02]  /*1b970*/  SYNCS.PHASECHK.TRANS64.TRYWAIT P1, [R4+URZ], R3 ;  /* 0x00000003040075a7 */ /* 0x0022a4000802017f */
[----:B--2---:R-:W-:Y:S05]  /*1b980*/  @!P1 NANOSLEEP.SYNCS 0x989680 ;  /* 0x009896800000995d */ /* 0x004fea0003900000 */
[----:B------:R-:W2:Y:S02]  /*1b990*/  @!P1 SYNCS.PHASECHK.TRANS64 P1, [R4+URZ], R3 ;  /* 0x00000003040095a7 */ /* 0x000ea4000802007f */
[----:B--2---:R-:W-:Y:S05]  /*1b9a0*/  @!P1 BRA `(.L_x_21) ;  /* 0xfffffffc00f09947 */ /* 0x004fea000383ffff */
[----:B------:R-:W-:Y:S05]  /*1b9b0*/  BRA `(.L_x_20) ;  /* 0xfffffe5c00487947 */ /* 0x000fea000383ffff */
.L_x_26:
[----:B-1----:R1:W2:Y:S02]  /*1b9c0*/  SYNCS.PHASECHK.TRANS64.TRYWAIT P1, [R4+URZ], R5 ;  /* 0x00000005040075a7 */ /* 0x0022a4000802017f */
[----:B--2---:R-:W-:Y:S05]  /*1b9d0*/  @!P1 NANOSLEEP.SYNCS 0x989680 ;  /* 0x009896800000995d */ /* 0x004fea0003900000 */
[----:B------:R-:W2:Y:S02]  /*1b9e0*/  @!P1 SYNCS.PHASECHK.TRANS64 P1, [R4+URZ], R5 ;  /* 0x00000005040095a7 */ /* 0x000ea4000802007f */
[----:B--2---:R-:W-:Y:S05]  /*1b9f0*/  @!P1 BRA `(.L_x_26) ;  /* 0xfffffffc00f09947 */ /* 0x004fea000383ffff */
[----:B------:R-:W-:Y:S05]  /*1ba00*/  BRA `(.L_x_25) ;  /* 0xfffffe9000d87947 */ /* 0x000fea000383ffff */
.L_x_551:
[----:B------:R-:W-:Y:S01]  /*1ba10*/  BSSY B1, `(.L_x_569) ;  /* 0x0000006000017945 */ /* 0x000fe20003800000 */
[----:B------:R-:W-:-:S07]  /*1ba20*/  MOV R15, 0xffffffff ;  /* 0xffffffff000f7802 */ /* 0x000fce0000000f00 */
[----:B------:R-:W-:Y:S05]  /*1ba30*/  WARPSYNC.COLLECTIVE R15, `(.L_x_570) ;  /* 0x000000000f0c7348 */ /* 0x000fea0003c00000 */
[----:B------:R-:W-:Y:S02]  /*1ba40*/  ELECT P6, UR62, PT ;  /* 0x00000000003e782f */ /* 0x000fe400038c0000 */
[----:B------:R-:W-:Y:S01]  /*1ba50*/  MOV R14, UR62 ;  /* 0x0000003e000e7c02 */ /* 0x000fe20008000f00 */
[----:B------:R-:W-:Y:S10]  /*1ba60*/  ENDCOLLECTIVE ;  /* 0x000000000000791b */ /* 0x000ff40003800000 */
.L_x_570:
[----:B------:R-:W-:Y:S05]  /*1ba70*/  BSYNC B1 ;  /* 0x0000000000017941 */ /* 0x000fea0003800000 */
.L_x_569:
[----:B------:R-:W-:Y:S05]  /*1ba80*/  BRA `(.L_x_571) ;  /* 0xfffffff000307947 */ /* 0x000fea000383ffff */
.L_x_554:
[----:B0-----:R0:W1:Y:S02]  /*1ba90*/  SYNCS.PHASECHK.TRANS64.TRYWAIT P0, [R5+URZ+0x18], R14 ;  /* 0x0000180e050075a7 */ /* 0x001064000800017f */
[----:B-1----:R-:W-:Y:S05]  /*1baa0*/  @!P0 NANOSLEEP.SYNCS 0x989680 ;  /* 0x009896800000895d */ /* 0x002fea0003900000 */
[----:B------:R-:W1:Y:S02]  /*1bab0*/  @!P0 SYNCS.PHASECHK.TRANS64 P0, [R5+URZ+0x18], R14 ;  /* 0x0000180e050085a7 */ /* 0x000e64000800007f */
[----:B-1----:R-:W-:Y:S05]  /*1bac0*/  @!P0 BRA `(.L_x_554) ;  /* 0xfffffffc00f08947 */ /* 0x002fea000383ffff */
[----:B------:R-:W-:Y:S05]  /*1bad0*/  BRA `(.L_x_572) ;  /* 0xfffffff000687947 */ /* 0x000fea000383ffff */
.L_x_562:
[----:B------:R-:W-:Y:S01]  /*1bae0*/  BSSY B0, `(.L_x_573) ;  /* 0x0000006000007945 */ /* 0x000fe20003800000 */
[----:B------:R-:W-:-:S07]  /*1baf0*/  IMAD.MOV.U32 R15, RZ, RZ, -0x1 ;  /* 0xffffffffff0f7424 */ /* 0x000fce00078e00ff */
[----:B------:R-:W-:Y:S05]  /*1bb00*/  WARPSYNC.COLLECTIVE R15, `(.L_x_574) ;  /* 0x000000000f0c7348 */ /* 0x000fea0003c00000 */
[----:B------:R-:W-:Y:S02]  /*1bb10*/  ELECT P6, UR62, PT ;  /* 0x00000000003e782f */ /* 0x000fe400038c0000 */
[----:B------:R-:W-:Y:S01]  /*1bb20*/  MOV R14, UR62 ;  /* 0x0000003e000e7c02 */ /* 0x000fe20008000f00 */
[----:B------:R-:W-:Y:S10]  /*1bb30*/  ENDCOLLECTIVE ;  /* 0x000000000000791b */ /* 0x000ff40003800000 */
.L_x_574:
[----:B------:R-:W-:Y:S05]  /*1bb40*/  BSYNC B0 ;  /* 0x0000000000007941 */ /* 0x000fea0003800000 */
.L_x_573:
[----:B------:R-:W-:Y:S05]  /*1bb50*/  BRA `(.L_x_575) ;  /* 0xfffffff800f07947 */ /* 0x000fea000383ffff */
.L_x_566:
[----:B0-----:R0:W1:Y:S02]  /*1bb60*/  SYNCS.PHASECHK.TRANS64.TRYWAIT P0, [R5+URZ], R2 ;  /* 0x00000002050075a7 */ /* 0x001064000800017f */
[----:B-1----:R-:W-:Y:S05]  /*1bb70*/  @!P0 NANOSLEEP.SYNCS 0x989680 ;  /* 0x009896800000895d */ /* 0x002fea0003900000 */
[----:B------:R-:W1:Y:S02]  /*1bb80*/  @!P0 SYNCS.PHASECHK.TRANS64 P0, [R5+URZ], R2 ;  /* 0x00000002050085a7 */ /* 0x000e64000800007f */
[----:B-1----:R-:W-:Y:S05]  /*1bb90*/  @!P0 BRA `(.L_x_566) ;  /* 0xfffffffc00f08947 */ /* 0x002fea000383ffff */
[----:B------:R-:W-:Y:S05]  /*1bba0*/  BRA `(.L_x_576) ;  /* 0xfffffffc00187947 */ /* 0x000fea000383ffff */
.L_x_567:
[----:B0-----:R0:W1:Y:S02]  /*1bbb0*/  SYNCS.PHASECHK.TRANS64.TRYWAIT P0, [R7+URZ], R0 ;  /* 0x00000000070075a7 */ /* 0x001064000800017f */
[----:B-1----:R-:W-:Y:S05]  /*1bbc0*/  @!P0 NANOSLEEP.SYNCS 0x989680 ;  /* 0x009896800000895d */ /* 0x002fea0003900000 */
[----:B------:R-:W1:Y:S02]  /*1bbd0*/  @!P0 SYNCS.PHASECHK.TRANS64 P0, [R7+URZ], R0 ;  /* 0x00000000070085a7 */ /* 0x000e64000800007f */
[----:B-1----:R-:W-:Y:S05]  /*1bbe0*/  @!P0 BRA `(.L_x_567) ;  /* 0xfffffffc00f08947 */ /* 0x002fea000383ffff */
[----:B------:R-:W-:Y:S05]  /*1bbf0*/  BRA `(.L_x_577) ;  /* 0xfffffffc00287947 */ /* 0x000fea000383ffff */
.L_x_578:
[----:B------:R-:W-:-:S00]  /*1bc00*/  BRA `(.L_x_578) ;  /* 0xfffffffc00fc7947 */ /* 0x000fc0000383ffff */
[----:B------:R-:W-:-:S00]  /*1bc10*/  NOP ;  /* 0x0000000000007918 */ /* 0x000fc00000000000 */
        /* <DEDUP_REMOVED lines=14> */
.L_x_579:


//--------------------- .nv.global.init           --------------------------
	.section	.nv.global.init,"aw",@progbits
.nv.global.init:
	.type		$str$22,@object
	.size		$str$22,($str$23 - $str$22)
$str$22:
        /*0000*/ 	.byte	0x6b, 0x5f, 0x74, 0x69, 0x6c, 0x65, 0x5f, 0x63, 0x6f, 0x75, 0x6e, 0x74, 0x20, 0x3e, 0x3d, 0x20
        /*0010*/ 	.byte	0x31, 0x00
	.type		$str$23,@object
	.size		$str$23,(__unnamed_1 - $str$23)
$str$23:
        /*0012*/ 	.byte	0x2f, 0x74, 0x6d, 0x70, 0x2f, 0x63, 0x75, 0x74, 0x6c, 0x61, 0x73, 0x73, 0x5f, 0x73, 0x77, 0x65
        /*0022*/ 	.byte	0x65, 0x70, 0x5f, 0x73, 0x72, 0x63, 0x2f, 0x69, 0x6e, 0x63, 0x6c, 0x75, 0x64, 0x65, 0x2f, 0x63
        /*0032*/ 	.byte	0x75, 0x74, 0x6c, 0x61, 0x73, 0x73, 0x2f, 0x67, 0x65, 0x6d, 0x6d, 0x2f, 0x63, 0x6f, 0x6c, 0x6c
        /*0042*/ 	.byte	0x65, 0x63, 0x74, 0x69, 0x76, 0x65, 0x2f, 0x73, 0x6d, 0x39, 0x30, 0x5f, 0x6d, 0x6d, 0x61, 0x5f
        /*0052*/ 	.byte	0x74, 0x6d, 0x61, 0x5f, 0x67, 0x6d, 0x6d, 0x61, 0x5f, 0x73, 0x73, 0x5f, 0x77, 0x61, 0x72, 0x70
        /*0062*/ 	.byte	0x73, 0x70, 0x65, 0x63, 0x69, 0x61, 0x6c, 0x69, 0x7a, 0x65, 0x64, 0x2e, 0x68, 0x70, 0x70, 0x00
	.type		__unnamed_1,@object
	.size		__unnamed_1,(.L_0 - __unnamed_1)
__unnamed_1:
        /* <DEDUP_REMOVED lines=181> */
        /*0bc2*/ 	.byte	0x65, 0x6e, 0x74, 0x69, 0x74, 0x79, 0x5d, 0x00
.L_0:


//--------------------- .nv.shared._ZN7cutlass13device_kernelINS_4gemm6kernel13GemmUniversalIN4cute5tupleIJiiiiEEENS1_10collective13CollectiveMmaINS1_34MainloopSm90TmaGmmaWarpSpecializedILi3ENS5_IJNS4_1CILi2EEENSA_ILi1EEESC_EEENS1_35KernelTmaWarpSpecializedCooperativeEEENS5_IJNSA_ILi256EEESG_NSA_ILi64EEEEEENS_6half_tENS5_IJlSC_lEEESJ_SK_NS4_8TiledMMAINS4_8MMA_AtomIJNS4_4SM904GMMA26MMA_64x256x16_F32F16F16_SSILNSO_5MajorE0ELSQ_0ELNSO_7ScaleInE1ELSR_1EEEEEENS4_6LayoutISD_NS5_IJSC_NSA_ILi0EEESV_EEEEENS5_IJNS4_10UnderscoreESY_SY_EEEEENS4_13SM90_TMA_LOADENS4_14ComposedLayoutINS4_7SwizzleILi3ELi4ELi3EEENS4_18smem_ptr_flag_bitsILi16EEENSU_INS5_IJNSA_ILi8EEESH_EEENS5_IJSH_SC_EEEEEEEvNS4_8identityENS4_23SM90_TMA_LOAD_MULTICASTES1B_vS1C_EENS_8epilogue10collective6detail29Sm90TmaWarpSpecializedAdapterINS1G_15DefaultEpilogueISJ_SK_SK_NS1F_6thread17LinearCombinationISJ_Li1EffLNS1K_9ScaleType4KindE0ELNS_15FloatRoundStyleE2ESJ_EENS1_15EpilogueDefaultEEEEEvvEEEEvNT_6ParamsE --------------------------
	.section	.nv.shared._ZN7cutlass13device_kernelINS_4gemm6kernel13GemmUniversalIN4cute5tupleIJiiiiEEENS1_10collective13CollectiveMmaINS1_34MainloopSm90TmaGmmaWarpSpecializedILi3ENS5_IJNS4_1CILi2EEENSA_ILi1EEESC_EEENS1_35KernelTmaWarpSpecializedCooperativeEEENS5_IJNSA_ILi256EEESG_NSA_ILi64EEEEEENS_6half_tENS5_IJlSC_lEEESJ_SK_NS4_8TiledMMAINS4_8MMA_AtomIJNS4_4SM904GMMA26MMA_64x256x16_F32F16F16_SSILNSO_5MajorE0ELSQ_0ELNSO_7ScaleInE1ELSR_1EEEEEENS4_6LayoutISD_NS5_IJSC_NSA_ILi0EEESV_EEEEENS5_IJNS4_10UnderscoreESY_SY_EEEEENS4_13SM90_TMA_LOADENS4_14ComposedLayoutINS4_7SwizzleILi3ELi4ELi3EEENS4_18smem_ptr_flag_bitsILi16EEENSU_INS5_IJNSA_ILi8EEESH_EEENS5_IJSH_SC_EEEEEEEvNS4_8identityENS4_23SM90_TMA_LOAD_MULTICASTES1B_vS1C_EENS_8epilogue10collective6detail29Sm90TmaWarpSpecializedAdapterINS1G_15DefaultEpilogueISJ_SK_SK_NS1F_6thread17LinearCombinationISJ_Li1EffLNS1K_9ScaleType4KindE0ELNS_15FloatRoundStyleE2ESJ_EENS1_15EpilogueDefaultEEEEEvvEEEEvNT_6ParamsE,"aw",@nobits
	.sectionflags	@""
	.align	16
	.zero		1024


//--------------------- .nv.shared.reserved.0     --------------------------
	.section	.nv.shared.reserved.0,"aw",@nobits
	.weak		__nv_reservedSMEM_offset_0_alias
	.size		__nv_reservedSMEM_offset_0_alias, 0, 0
	.other		__nv_reservedSMEM_offset_0_alias,@"STO_CUDA_RESERVED_SHARED STV_DEFAULT"
__nv_reservedSMEM_offset_0_alias:
	.zero		0


//--------------------- .nv.global                --------------------------
	.section	.nv.global,"aw",@nobits
.nv.global:
	.type		_ZN40_INTERNAL_cabeedcb_4_k_cu_4fd9b5ed_255914cute1_E,@object
	.size		_ZN40_INTERNAL_cabeedcb_4_k_cu_4fd9b5ed_255914cute1_E,(_ZN40_INTERNAL_cabeedcb_4_k_cu_4fd9b5ed_255914cuda3std3__45__cpo6cbeginE - _ZN40_INTERNAL_cabeedcb_4_k_cu_4fd9b5ed_255914cute1_E)
_ZN40_INTERNAL_cabeedcb_4_k_cu_4fd9b5ed_255914cute1_E:
	.zero		1
	.type		_ZN40_INTERNAL_cabeedcb_4_k_cu_4fd9b5ed_255914cuda3std3__45__cpo6cbeginE,@object
	.size		_ZN40_INTERNAL_cabeedcb_4_k_cu_4fd9b5ed_255914cuda3std3__45__cpo6cbeginE,(_ZN40_INTERNAL_cabeedcb_4_k_cu_4fd9b5ed_255914cuda3std3__48in_placeE - _ZN40_INTERNAL_cabeedcb_4_k_cu_4fd9b5ed_255914cuda3std3__45__cpo6cbeginE)
_ZN40_INTERNAL_cabeedcb_4_k_cu_4fd9b5ed_255914cuda3std3__45__cpo6cbeginE:
	.zero		1
	.type		_ZN40_INTERNAL_cabeedcb_4_k_cu_4fd9b5ed_255914cuda3std3__48in_placeE,@object
	.size		_ZN40_INTERNAL_cabeedcb_4_k_cu_4fd9b5ed_255914cuda3std3__48in_placeE,(_ZN40_INTERNAL_cabeedcb_4_k_cu_4fd9b5ed_255914cuda3std6ranges3__45__cpo9iter_moveE - _ZN40_INTERNAL_cabeedcb_4_k_cu_4fd9b5ed_255914cuda3std3__48in_placeE)
_ZN40_INTERNAL_cabeedcb_4_k_cu_4fd9b5ed_255914cuda3std3__48in_placeE:
	.zero		1
	.type		_ZN40_INTERNAL_cabeedcb_4_k_cu_4fd9b5ed_255914cuda3std6ranges3__45__cpo9iter_moveE,@object
	.size		_ZN40_INTERNAL_cabeedcb_4_k_cu_4fd9b5ed_255914cuda3std6ranges3__45__cpo9iter_moveE,(_ZN40_INTERNAL_cabeedcb_4_k_cu_4fd9b5ed_255914cuda3std3__45__cpo5beginE - _ZN40_INTERNAL_cabeedcb_4_k_cu_4fd9b5ed_255914cuda3std6ranges3__45__cpo9iter_moveE)
_ZN40_INTERNAL_cabeedcb_4_k_cu_4fd9b5ed_255914cuda3std6ranges3__45__cpo9iter_moveE:
	.zero		1
	.type		_ZN40_INTERNAL_cabeedcb_4_k_cu_4fd9b5ed_255914cuda3std3__45__cpo5beginE,@object
	.size		_ZN40_INTERNAL_cabeedcb_4_k_cu_4fd9b5ed_255914cuda3std3__45__cpo5beginE,(_ZN40_INTERNAL_cabeedcb_4_k_cu_4fd9b5ed_255914cuda3std3__442_GLOBAL__N__cabeedcb_4_k_cu_4fd9b5ed_255916ignoreE - _ZN40_INTERNAL_cabeedcb_4_k_cu_4fd9b5ed_255914cuda3std3__45__cpo5beginE)
_ZN40_INTERNAL_cabeedcb_4_k_cu_4fd9b5ed_255914cuda3std3__45__cpo5beginE:
	.zero		1
	.type		_ZN40_INTERNAL_cabeedcb_4_k_cu_4fd9b5ed_255914cuda3std3__442_GLOBAL__N__cabeedcb_4_k_cu_4fd9b5ed_255916ignoreE,@object
	.size		_ZN40_INTERNAL_cabeedcb_4_k_cu_4fd9b5ed_255914cuda3std3__442_GLOBAL__N__cabeedcb_4_k_cu_4fd9b5ed_255916ignoreE,(_ZN40_INTERNAL_cabeedcb_4_k_cu_4fd9b5ed_255914cute7productE - _ZN40_INTERNAL_cabeedcb_4_k_cu_4fd9b5ed_255914cuda3std3__442_GLOBAL__N__cabeedcb_4_k_cu_4fd9b5ed_255916ignoreE)
_ZN40_INTERNAL_cabeedcb_4_k_cu_4fd9b5ed_255914cuda3std3__442_GLOBAL__N__cabeedcb_4_k_cu_4fd9b5ed_255916ignoreE:
	.zero		1
	.type		_ZN40_INTERNAL_cabeedcb_4_k_cu_4fd9b5ed_255914cute7productE,@object
	.size		_ZN40_INTERNAL_cabeedcb_4_k_cu_4fd9b5ed_255914cute7productE,(_ZN40_INTERNAL_cabeedcb_4_k_cu_4fd9b5ed_255914cuda3std3__45__cpo3endE - _ZN40_INTERNAL_cabeedcb_4_k_cu_4fd9b5ed_255914cute7productE)
_ZN40_INTERNAL_cabeedcb_4_k_cu_4fd9b5ed_255914cute7productE:
	.zero		1
	.type		_ZN40_INTERNAL_cabeedcb_4_k_cu_4fd9b5ed_255914cuda3std3__45__cpo3endE,@object
	.size		_ZN40_INTERNAL_cabeedcb_4_k_cu_4fd9b5ed_255914cuda3std3__45__cpo3endE,(_ZN40_INTERNAL_cabeedcb_4_k_cu_4fd9b5ed_255914cuda3std3__419piecewise_constructE - _ZN40_INTERNAL_cabeedcb_4_k_cu_4fd9b5ed_255914cuda3std3__45__cpo3endE)
_ZN40_INTERNAL_cabeedcb_4_k_cu_4fd9b5ed_255914cuda3std3__45__cpo3endE:
	.zero		1
	.type		_ZN40_INTERNAL_cabeedcb_4_k_cu_4fd9b5ed_255914cuda3std3__419piecewise_constructE,@object
	.size		_ZN40_INTERNAL_cabeedcb_4_k_cu_4fd9b5ed_255914cuda3std3__419piecewise_constructE,(_ZN40_INTERNAL_cabeedcb_4_k_cu_4fd9b5ed_255914cuda3std3__45__cpo4cendE - _ZN40_INTERNAL_cabeedcb_4_k_cu_4fd9b5ed_255914cuda3std3__419piecewise_constructE)
_ZN40_INTERNAL_cabeedcb_4_k_cu_4fd9b5ed_255914cuda3std3__419piecewise_constructE:
	.zero		1
	.type		_ZN40_INTERNAL_cabeedcb_4_k_cu_4fd9b5ed_255914cuda3std3__45__cpo4cendE,@object
	.size		_ZN40_INTERNAL_cabeedcb_4_k_cu_4fd9b5ed_255914cuda3std3__45__cpo4cendE,(_ZN40_INTERNAL_cabeedcb_4_k_cu_4fd9b5ed_255914cuda3std6ranges3__45__cpo4swapE - _ZN40_INTERNAL_cabeedcb_4_k_cu_4fd9b5ed_255914cuda3std3__45__cpo4cendE)
_ZN40_INTERNAL_cabeedcb_4_k_cu_4fd9b5ed_255914cuda3std3__45__cpo4cendE:
	.zero		1
	.type		_ZN40_INTERNAL_cabeedcb_4_k_cu_4fd9b5ed_255914cuda3std6ranges3__45__cpo4swapE,@object
	.size		_ZN40_INTERNAL_cabeedcb_4_k_cu_4fd9b5ed_255914cuda3std6ranges3__45__cpo4swapE,(.L_8 - _ZN40_INTERNAL_cabeedcb_4_k_cu_4fd9b5ed_255914cuda3std6ranges3__45__cpo4swapE)
_ZN40_INTERNAL_cabeedcb_4_k_cu_4fd9b5ed_255914cuda3std6ranges3__45__cpo4swapE:
	.zero		1
.L_8:


//--------------------- .nv.constant0._ZN7cutlass13device_kernelINS_4gemm6kernel13GemmUniversalIN4cute5tupleIJiiiiEEENS1_10collective13CollectiveMmaINS1_34MainloopSm90TmaGmmaWarpSpecializedILi3ENS5_IJNS4_1CILi2EEENSA_ILi1EEESC_EEENS1_35KernelTmaWarpSpecializedCooperativeEEENS5_IJNSA_ILi256EEESG_NSA_ILi64EEEEEENS_6half_tENS5_IJlSC_lEEESJ_SK_NS4_8TiledMMAINS4_8MMA_AtomIJNS4_4SM904GMMA26MMA_64x256x16_F32F16F16_SSILNSO_5MajorE0ELSQ_0ELNSO_7ScaleInE1ELSR_1EEEEEENS4_6LayoutISD_NS5_IJSC_NSA_ILi0EEESV_EEEEENS5_IJNS4_10UnderscoreESY_SY_EEEEENS4_13SM90_TMA_LOADENS4_14ComposedLayoutINS4_7SwizzleILi3ELi4ELi3EEENS4_18smem_ptr_flag_bitsILi16EEENSU_INS5_IJNSA_ILi8EEESH_EEENS5_IJSH_SC_EEEEEEEvNS4_8identityENS4_23SM90_TMA_LOAD_MULTICASTES1B_vS1C_EENS_8epilogue10collective6detail29Sm90TmaWarpSpecializedAdapterINS1G_15DefaultEpilogueISJ_SK_SK_NS1F_6thread17LinearCombinationISJ_Li1EffLNS1K_9ScaleType4KindE0ELNS_15FloatRoundStyleE2ESJ_EENS1_15EpilogueDefaultEEEEEvvEEEEvNT_6ParamsE --------------------------
	.section	.nv.constant0._ZN7cutlass13device_kernelINS_4gemm6kernel13GemmUniversalIN4cute5tupleIJiiiiEEENS1_10collective13CollectiveMmaINS1_34MainloopSm90TmaGmmaWarpSpecializedILi3ENS5_IJNS4_1CILi2EEENSA_ILi1EEESC_EEENS1_35KernelTmaWarpSpecializedCooperativeEEENS5_IJNSA_ILi256EEESG_NSA_ILi64EEEEEENS_6half_tENS5_IJlSC_lEEESJ_SK_NS4_8TiledMMAINS4_8MMA_AtomIJNS4_4SM904GMMA26MMA_64x256x16_F32F16F16_SSILNSO_5MajorE0ELSQ_0ELNSO_7ScaleInE1ELSR_1EEEEEENS4_6LayoutISD_NS5_IJSC_NSA_ILi0EEESV_EEEEENS5_IJNS4_10UnderscoreESY_SY_EEEEENS4_13SM90_TMA_LOADENS4_14ComposedLayoutINS4_7SwizzleILi3ELi4ELi3EEENS4_18smem_ptr_flag_bitsILi16EEENSU_INS5_IJNSA_ILi8EEESH_EEENS5_IJSH_SC_EEEEEEEvNS4_8identityENS4_23SM90_TMA_LOAD_MULTICASTES1B_vS1C_EENS_8epilogue10collective6detail29Sm90TmaWarpSpecializedAdapterINS1G_15DefaultEpilogueISJ_SK_SK_NS1F_6thread17LinearCombinationISJ_Li1EffLNS1K_9ScaleType4KindE0ELNS_15FloatRoundStyleE2ESJ_EENS1_15EpilogueDefaultEEEEEvvEEEEvNT_6ParamsE,"a",@progbits
	.sectionflags	@""
	.align	4
.nv.constant0._ZN7cutlass13device_kernelINS_4gemm6kernel13GemmUniversalIN4cute5tupleIJiiiiEEENS1_10collective13CollectiveMmaINS1_34MainloopSm90TmaGmmaWarpSpecializedILi3ENS5_IJNS4_1CILi2EEENSA_ILi1EEESC_EEENS1_35KernelTmaWarpSpecializedCooperativeEEENS5_IJNSA_ILi256EEESG_NSA_ILi64EEEEEENS_6half_tENS5_IJlSC_lEEESJ_SK_NS4_8TiledMMAINS4_8MMA_AtomIJNS4_4SM904GMMA26MMA_64x256x16_F32F16F16_SSILNSO_5MajorE0ELSQ_0ELNSO_7ScaleInE1ELSR_1EEEEEENS4_6LayoutISD_NS5_IJSC_NSA_ILi0EEESV_EEEEENS5_IJNS4_10UnderscoreESY_SY_EEEEENS4_13SM90_TMA_LOADENS4_14ComposedLayoutINS4_7SwizzleILi3ELi4ELi3EEENS4_18smem_ptr_flag_bitsILi16EEENSU_INS5_IJNSA_ILi8EEESH_EEENS5_IJSH_SC_EEEEEEEvNS4_8identityENS4_23SM90_TMA_LOAD_MULTICASTES1B_vS1C_EENS_8epilogue10collective6detail29Sm90TmaWarpSpecializedAdapterINS1G_15DefaultEpilogueISJ_SK_SK_NS1F_6thread17LinearCombinationISJ_Li1EffLNS1K_9ScaleType4KindE0ELNS_15FloatRoundStyleE2ESJ_EENS1_15EpilogueDefaultEEEEEvvEEEEvNT_6ParamsE:
	.zero		1664


//--------------------- SYMBOLS --------------------------

	.type		.nv.reservedSmem.offset0,@object
	.size		.nv.reservedSmem.offset0,0x4
	.type		__assertfail,@function
